//
// Generated by NVIDIA NVVM Compiler
//
// Compiler Build ID: CL-36424714
// Cuda compilation tools, release 13.0, V13.0.88
// Based on NVVM 20.0.0
//

.version 9.0
.target sm_100
.address_size 64

	// .globl	_Z17passwordGenKernelPciy

.visible .entry _Z17passwordGenKernelPciy(
	.param .u64 .ptr .align 1 _Z17passwordGenKernelPciy_param_0,
	.param .u32 _Z17passwordGenKernelPciy_param_1,
	.param .u64 _Z17passwordGenKernelPciy_param_2
)
{
	.local .align 1 .b8 	__local_depot0[37];
	.reg .b64 	%SP;
	.reg .b64 	%SPL;
	.reg .pred 	%p<10>;
	.reg .b16 	%rs<53>;
	.reg .b32 	%r<45>;
	.reg .b64 	%rd<138>;

	mov.u64 	%SPL, __local_depot0;
	ld.param.u64 	%rd11, [_Z17passwordGenKernelPciy_param_0];
	ld.param.u32 	%r15, [_Z17passwordGenKernelPciy_param_1];
	ld.param.u64 	%rd12, [_Z17passwordGenKernelPciy_param_2];
	cvta.to.global.u64 	%rd13, %rd11;
	add.u64 	%rd1, %SPL, 0;
	mov.u32 	%r16, %ntid.x;
	mov.u32 	%r17, %ctaid.x;
	mov.u32 	%r18, %tid.x;
	mad.lo.s32 	%r19, %r16, %r17, %r18;
	cvt.s64.s32 	%rd15, %r19;
	add.s64 	%rd136, %rd12, %rd15;
	mad.lo.s32 	%r20, %r19, %r15, %r19;
	cvt.s64.s32 	%rd16, %r20;
	add.s64 	%rd3, %rd13, %rd16;
	mov.b16 	%rs1, 97;
	st.local.u8 	[%rd1], %rs1;
	mov.b16 	%rs2, 98;
	st.local.u8 	[%rd1+1], %rs2;
	mov.b16 	%rs3, 99;
	st.local.u8 	[%rd1+2], %rs3;
	mov.b16 	%rs4, 100;
	st.local.u8 	[%rd1+3], %rs4;
	mov.b16 	%rs5, 101;
	st.local.u8 	[%rd1+4], %rs5;
	mov.b16 	%rs6, 102;
	st.local.u8 	[%rd1+5], %rs6;
	mov.b16 	%rs7, 103;
	st.local.u8 	[%rd1+6], %rs7;
	mov.b16 	%rs8, 104;
	st.local.u8 	[%rd1+7], %rs8;
	mov.b16 	%rs9, 105;
	st.local.u8 	[%rd1+8], %rs9;
	mov.b16 	%rs10, 106;
	st.local.u8 	[%rd1+9], %rs10;
	mov.b16 	%rs11, 107;
	st.local.u8 	[%rd1+10], %rs11;
	mov.b16 	%rs12, 108;
	st.local.u8 	[%rd1+11], %rs12;
	mov.b16 	%rs13, 109;
	st.local.u8 	[%rd1+12], %rs13;
	mov.b16 	%rs14, 110;
	st.local.u8 	[%rd1+13], %rs14;
	mov.b16 	%rs15, 111;
	st.local.u8 	[%rd1+14], %rs15;
	mov.b16 	%rs16, 112;
	st.local.u8 	[%rd1+15], %rs16;
	mov.b16 	%rs17, 113;
	st.local.u8 	[%rd1+16], %rs17;
	mov.b16 	%rs18, 114;
	st.local.u8 	[%rd1+17], %rs18;
	mov.b16 	%rs19, 115;
	st.local.u8 	[%rd1+18], %rs19;
	mov.b16 	%rs20, 116;
	st.local.u8 	[%rd1+19], %rs20;
	mov.b16 	%rs21, 117;
	st.local.u8 	[%rd1+20], %rs21;
	mov.b16 	%rs22, 118;
	st.local.u8 	[%rd1+21], %rs22;
	mov.b16 	%rs23, 119;
	st.local.u8 	[%rd1+22], %rs23;
	mov.b16 	%rs24, 120;
	st.local.u8 	[%rd1+23], %rs24;
	mov.b16 	%rs25, 121;
	st.local.u8 	[%rd1+24], %rs25;
	mov.b16 	%rs26, 122;
	st.local.u8 	[%rd1+25], %rs26;
	mov.b16 	%rs27, 48;
	st.local.u8 	[%rd1+26], %rs27;
	mov.b16 	%rs28, 49;
	st.local.u8 	[%rd1+27], %rs28;
	mov.b16 	%rs29, 50;
	st.local.u8 	[%rd1+28], %rs29;
	mov.b16 	%rs30, 51;
	st.local.u8 	[%rd1+29], %rs30;
	mov.b16 	%rs31, 52;
	st.local.u8 	[%rd1+30], %rs31;
	mov.b16 	%rs32, 53;
	st.local.u8 	[%rd1+31], %rs32;
	mov.b16 	%rs33, 54;
	st.local.u8 	[%rd1+32], %rs33;
	mov.b16 	%rs34, 55;
	st.local.u8 	[%rd1+33], %rs34;
	mov.b16 	%rs35, 56;
	st.local.u8 	[%rd1+34], %rs35;
	mov.b16 	%rs36, 57;
	st.local.u8 	[%rd1+35], %rs36;
	setp.lt.s32 	%p1, %r15, 1;
	@%p1 bra 	$L__BB0_13;
	and.b32  	%r1, %r15, 7;
	setp.lt.u32 	%p2, %r15, 8;
	mov.u32 	%r43, %r15;
	@%p2 bra 	$L__BB0_5;
	add.s32 	%r41, %r15, -4;
	and.b32  	%r21, %r15, 2147483640;
	neg.s32 	%r40, %r21;
$L__BB0_3:
	.pragma "nounroll";
	add.s32 	%r22, %r41, 3;
	mul.hi.u64 	%rd17, %rd136, -2049638230412172401;
	shr.u64 	%rd18, %rd17, 5;
	mul.lo.s64 	%rd19, %rd18, 36;
	sub.s64 	%rd20, %rd136, %rd19;
	add.s64 	%rd21, %rd1, %rd20;
	ld.local.u8 	%rs37, [%rd21];
	cvt.u64.u32 	%rd22, %r22;
	add.s64 	%rd23, %rd3, %rd22;
	st.global.u8 	[%rd23], %rs37;
	add.s32 	%r23, %r41, 2;
	mul.hi.u64 	%rd24, %rd18, 512409557603043101;
	mul.lo.s64 	%rd25, %rd24, 36;
	sub.s64 	%rd26, %rd18, %rd25;
	add.s64 	%rd27, %rd1, %rd26;
	ld.local.u8 	%rs38, [%rd27];
	cvt.u64.u32 	%rd28, %r23;
	add.s64 	%rd29, %rd3, %rd28;
	st.global.u8 	[%rd29], %rs38;
	shr.u64 	%rd30, %rd136, 4;
	mul.hi.u64 	%rd31, %rd30, 910950324627632179;
	shr.u64 	%rd32, %rd31, 2;
	add.s32 	%r24, %r41, 1;
	mul.hi.u64 	%rd33, %rd32, 512409557603043101;
	mul.lo.s64 	%rd34, %rd33, 36;
	sub.s64 	%rd35, %rd32, %rd34;
	add.s64 	%rd36, %rd1, %rd35;
	ld.local.u8 	%rs39, [%rd36];
	cvt.u64.u32 	%rd37, %r24;
	add.s64 	%rd38, %rd3, %rd37;
	st.global.u8 	[%rd38], %rs39;
	mul.hi.u64 	%rd39, %rd136, -5491006123449893965;
	shr.u64 	%rd40, %rd39, 15;
	add.s32 	%r25, %r41, -4;
	mul.hi.u64 	%rd41, %rd40, 512409557603043101;
	mul.lo.s64 	%rd42, %rd41, 36;
	sub.s64 	%rd43, %rd40, %rd42;
	add.s64 	%rd44, %rd1, %rd43;
	ld.local.u8 	%rs40, [%rd44];
	cvt.u64.u32 	%rd45, %r41;
	add.s64 	%rd46, %rd3, %rd45;
	st.global.u8 	[%rd46], %rs40;
	mul.hi.u64 	%rd47, %rd136, 1439526438917739739;
	shr.u64 	%rd48, %rd47, 17;
	add.s32 	%r26, %r41, -1;
	mul.hi.u64 	%rd49, %rd48, 512409557603043101;
	mul.lo.s64 	%rd50, %rd49, 36;
	sub.s64 	%rd51, %rd48, %rd50;
	add.s64 	%rd52, %rd1, %rd51;
	ld.local.u8 	%rs41, [%rd52];
	cvt.u64.u32 	%rd53, %r26;
	add.s64 	%rd54, %rd3, %rd53;
	st.global.u8 	[%rd54], %rs41;
	mul.hi.u64 	%rd55, %rd136, -8210111619183402361;
	shr.u64 	%rd56, %rd55, 25;
	add.s32 	%r27, %r41, -2;
	mul.hi.u64 	%rd57, %rd56, 512409557603043101;
	mul.lo.s64 	%rd58, %rd57, 36;
	sub.s64 	%rd59, %rd56, %rd58;
	add.s64 	%rd60, %rd1, %rd59;
	ld.local.u8 	%rs42, [%rd60];
	cvt.u64.u32 	%rd61, %r27;
	add.s64 	%rd62, %rd3, %rd61;
	st.global.u8 	[%rd62], %rs42;
	mul.hi.u64 	%rd63, %rd136, 9099228848467688227;
	shr.u64 	%rd64, %rd63, 30;
	add.s32 	%r28, %r41, -3;
	mul.hi.u64 	%rd65, %rd64, 512409557603043101;
	mul.lo.s64 	%rd66, %rd65, 36;
	sub.s64 	%rd67, %rd64, %rd66;
	add.s64 	%rd68, %rd1, %rd67;
	ld.local.u8 	%rs43, [%rd68];
	cvt.u64.u32 	%rd69, %r28;
	add.s64 	%rd70, %rd3, %rd69;
	st.global.u8 	[%rd70], %rs43;
	shr.u64 	%rd71, %rd136, 14;
	mul.hi.u64 	%rd72, %rd71, 493664759573985;
	shr.u64 	%rd73, %rd72, 7;
	cvt.u32.u64 	%r29, %rd73;
	mul.hi.u32 	%r30, %r29, 238609295;
	shr.u32 	%r31, %r30, 1;
	mul.lo.s32 	%r32, %r31, 36;
	sub.s32 	%r33, %r29, %r32;
	cvt.u64.u32 	%rd74, %r33;
	add.s64 	%rd75, %rd1, %rd74;
	ld.local.u8 	%rs44, [%rd75];
	cvt.u64.u32 	%rd76, %r25;
	add.s64 	%rd77, %rd3, %rd76;
	st.global.u8 	[%rd77], %rs44;
	mul.hi.u64 	%rd78, %rd136, 3594757075937852139;
	shr.u64 	%rd136, %rd78, 39;
	add.s32 	%r41, %r41, -8;
	add.s32 	%r40, %r40, 8;
	setp.ne.s32 	%p3, %r40, 0;
	@%p3 bra 	$L__BB0_3;
	add.s32 	%r43, %r41, 4;
$L__BB0_5:
	setp.eq.s32 	%p4, %r1, 0;
	@%p4 bra 	$L__BB0_13;
	and.b32  	%r10, %r15, 3;
	setp.lt.u32 	%p5, %r1, 4;
	@%p5 bra 	$L__BB0_8;
	add.s32 	%r34, %r43, -1;
	mul.hi.u64 	%rd79, %rd136, -2049638230412172401;
	shr.u64 	%rd80, %rd79, 5;
	mul.lo.s64 	%rd81, %rd80, 36;
	sub.s64 	%rd82, %rd136, %rd81;
	add.s64 	%rd83, %rd1, %rd82;
	ld.local.u8 	%rs45, [%rd83];
	cvt.u64.u32 	%rd84, %r34;
	add.s64 	%rd85, %rd3, %rd84;
	st.global.u8 	[%rd85], %rs45;
	add.s32 	%r35, %r43, -2;
	mul.hi.u64 	%rd86, %rd80, 512409557603043101;
	mul.lo.s64 	%rd87, %rd86, 36;
	sub.s64 	%rd88, %rd80, %rd87;
	add.s64 	%rd89, %rd1, %rd88;
	ld.local.u8 	%rs46, [%rd89];
	cvt.u64.u32 	%rd90, %r35;
	add.s64 	%rd91, %rd3, %rd90;
	st.global.u8 	[%rd91], %rs46;
	shr.u64 	%rd92, %rd136, 4;
	mul.hi.u64 	%rd93, %rd92, 910950324627632179;
	shr.u64 	%rd94, %rd93, 2;
	add.s32 	%r36, %r43, -3;
	mul.hi.u64 	%rd95, %rd94, 512409557603043101;
	mul.lo.s64 	%rd96, %rd95, 36;
	sub.s64 	%rd97, %rd94, %rd96;
	add.s64 	%rd98, %rd1, %rd97;
	ld.local.u8 	%rs47, [%rd98];
	cvt.u64.u32 	%rd99, %r36;
	add.s64 	%rd100, %rd3, %rd99;
	st.global.u8 	[%rd100], %rs47;
	mul.hi.u64 	%rd101, %rd136, -5491006123449893965;
	shr.u64 	%rd102, %rd101, 15;
	add.s32 	%r43, %r43, -4;
	mul.hi.u64 	%rd103, %rd102, 512409557603043101;
	mul.lo.s64 	%rd104, %rd103, 36;
	sub.s64 	%rd105, %rd102, %rd104;
	add.s64 	%rd106, %rd1, %rd105;
	ld.local.u8 	%rs48, [%rd106];
	cvt.u64.u32 	%rd107, %r43;
	add.s64 	%rd108, %rd3, %rd107;
	st.global.u8 	[%rd108], %rs48;
	mul.hi.u64 	%rd109, %rd136, 1439526438917739739;
	shr.u64 	%rd136, %rd109, 17;
$L__BB0_8:
	setp.eq.s32 	%p6, %r10, 0;
	@%p6 bra 	$L__BB0_13;
	setp.eq.s32 	%p7, %r10, 1;
	@%p7 bra 	$L__BB0_11;
	add.s32 	%r37, %r43, -1;
	mul.hi.u64 	%rd110, %rd136, -2049638230412172401;
	shr.u64 	%rd111, %rd110, 5;
	mul.lo.s64 	%rd112, %rd111, 36;
	sub.s64 	%rd113, %rd136, %rd112;
	add.s64 	%rd114, %rd1, %rd113;
	ld.local.u8 	%rs49, [%rd114];
	cvt.u64.u32 	%rd115, %r37;
	add.s64 	%rd116, %rd3, %rd115;
	st.global.u8 	[%rd116], %rs49;
	add.s32 	%r43, %r43, -2;
	mul.hi.u64 	%rd117, %rd111, 512409557603043101;
	mul.lo.s64 	%rd118, %rd117, 36;
	sub.s64 	%rd119, %rd111, %rd118;
	add.s64 	%rd120, %rd1, %rd119;
	ld.local.u8 	%rs50, [%rd120];
	cvt.u64.u32 	%rd121, %r43;
	add.s64 	%rd122, %rd3, %rd121;
	st.global.u8 	[%rd122], %rs50;
	shr.u64 	%rd123, %rd136, 4;
	mul.hi.u64 	%rd124, %rd123, 910950324627632179;
	shr.u64 	%rd136, %rd124, 2;
$L__BB0_11:
	and.b32  	%r38, %r15, 1;
	setp.eq.b32 	%p8, %r38, 1;
	not.pred 	%p9, %p8;
	@%p9 bra 	$L__BB0_13;
	add.s32 	%r39, %r43, -1;
	mul.hi.u64 	%rd125, %rd136, -2049638230412172401;
	shr.u64 	%rd126, %rd125, 5;
	mul.lo.s64 	%rd127, %rd126, 36;
	sub.s64 	%rd128, %rd136, %rd127;
	add.s64 	%rd129, %rd1, %rd128;
	ld.local.u8 	%rs51, [%rd129];
	cvt.u64.u32 	%rd130, %r39;
	add.s64 	%rd131, %rd3, %rd130;
	st.global.u8 	[%rd131], %rs51;
$L__BB0_13:
	cvt.s64.s32 	%rd132, %r15;
	add.s64 	%rd133, %rd3, %rd132;
	mov.b16 	%rs52, 0;
	st.global.u8 	[%rd133], %rs52;
	ret;

}


// ===== COMPILED SASS (sm_100) =====

	.target	sm_100

	.elftype	@"ET_EXEC"


//--------------------- .note.nv.tkinfo           --------------------------
	.section	.note.nv.tkinfo,"",@"SHT_NOTE"
	.sectionflags	@"SHF_NOTE_NV_TKINFO"
	.tkinfo
        /*0018*/ 	.word	0x00000002
        /*0030*/ 	.string	""
        /*0030*/ 	.string	"ptxas"
        /*0030*/ 	.string	"Cuda compilation tools, release 13.0, V13.0.88"
        /*0030*/ 	.string	"Build cuda_13.0.r13.0/compiler.36424714_0"
        /*0030*/ 	.string	"-arch sm_100 -m 64 "



//--------------------- .note.nv.cuinfo           --------------------------
	.section	.note.nv.cuinfo,"",@"SHT_NOTE"
	.sectionflags	@"SHF_NOTE_NV_CUINFO"
        /*0018*/ 	.short	0x0002
        /*001a*/ 	.short	0x0064
        /*001c*/ 	.short	0x0082
	.zero		2


//--------------------- .nv.info                  --------------------------
	.section	.nv.info,"",@"SHT_CUDA_INFO"
	.align	4


	//----- nvinfo : EIATTR_REGCOUNT
	.align		4
        /*0000*/ 	.byte	0x04, 0x2f
        /*0002*/ 	.short	(.L_1 - .L_0)
	.align		4
.L_0:
        /*0004*/ 	.word	index@(_Z17passwordGenKernelPciy)
        /*0008*/ 	.word	0x00000020


	//----- nvinfo : EIATTR_FRAME_SIZE
	.align		4
.L_1:
        /*000c*/ 	.byte	0x04, 0x11
        /*000e*/ 	.short	(.L_3 - .L_2)
	.align		4
.L_2:
        /*0010*/ 	.word	index@(_Z17passwordGenKernelPciy)
        /*0014*/ 	.word	0x00000028


	//----- nvinfo : EIATTR_MIN_STACK_SIZE
	.align		4
.L_3:
        /*0018*/ 	.byte	0x04, 0x12
        /*001a*/ 	.short	(.L_5 - .L_4)
	.align		4
.L_4:
        /*001c*/ 	.word	index@(_Z17passwordGenKernelPciy)
        /*0020*/ 	.word	0x00000028
.L_5:


//--------------------- .nv.compat                --------------------------
	.section	.nv.compat,"",@"SHT_CUDA_COMPAT_INFO"
	.align	4
        /*0000*/ 	.byte	0x02, 0x09, 0x00, 0x00, 0x02, 0x02, 0x01, 0x00, 0x02, 0x05, 0x05, 0x00, 0x03, 0x07, 0x01, 0x01
        /*0010*/ 	.byte	0x02, 0x03, 0x00, 0x00, 0x02, 0x06, 0x01, 0x00, 0x04, 0x0b, 0x08, 0x00, 0x09, 0x00, 0x00, 0x00
        /*0020*/ 	.byte	0x00, 0x00, 0x00, 0x00


//--------------------- .nv.info._Z17passwordGenKernelPciy --------------------------
	.section	.nv.info._Z17passwordGenKernelPciy,"",@"SHT_CUDA_INFO"
	.sectionflags	@""
	.align	4


	//----- nvinfo : EIATTR_CUDA_API_VERSION
	.align		4
        /*0000*/ 	.byte	0x04, 0x37
        /*0002*/ 	.short	(.L_7 - .L_6)
.L_6:
        /*0004*/ 	.word	0x00000082


	//----- nvinfo : EIATTR_KPARAM_INFO
	.align		4
.L_7:
        /*0008*/ 	.byte	0x04, 0x17
        /*000a*/ 	.short	(.L_9 - .L_8)
.L_8:
        /*000c*/ 	.word	0x00000000
        /*0010*/ 	.short	0x0002
        /*0012*/ 	.short	0x0010
        /*0014*/ 	.byte	0x00, 0xf0, 0x21, 0x00


	//----- nvinfo : EIATTR_KPARAM_INFO
	.align		4
.L_9:
        /*0018*/ 	.byte	0x04, 0x17
        /*001a*/ 	.short	(.L_11 - .L_10)
.L_10:
        /*001c*/ 	.word	0x00000000
        /*0020*/ 	.short	0x0001
        /*0022*/ 	.short	0x0008
        /*0024*/ 	.byte	0x00, 0xf0, 0x11, 0x00


	//----- nvinfo : EIATTR_KPARAM_INFO
	.align		4
.L_11:
        /*0028*/ 	.byte	0x04, 0x17
        /*002a*/ 	.short	(.L_13 - .L_12)
.L_12:
        /*002c*/ 	.word	0x00000000
        /*0030*/ 	.short	0x0000
        /*0032*/ 	.short	0x0000
        /*0034*/ 	.byte	0x00, 0xf5, 0x21, 0x00


	//----- nvinfo : EIATTR_SPARSE_MMA_MASK
	.align		4
.L_13:
        /*0038*/ 	.byte	0x03, 0x50
        /*003a*/ 	.short	0x0000


	//----- nvinfo : EIATTR_MAXREG_COUNT
	.align		4
        /*003c*/ 	.byte	0x03, 0x1b
        /*003e*/ 	.short	0x00ff


	//----- nvinfo : EIATTR_MERCURY_ISA_VERSION
	.align		4
        /*0040*/ 	.byte	0x03, 0x5f
        /*0042*/ 	.short	0x0101


	//----- nvinfo : EIATTR_VRC_CTA_INIT_COUNT
	.align		4
        /*0044*/ 	.byte	0x02, 0x4a
	.zero		1
	.zero		1


	//----- nvinfo : EIATTR_EXIT_INSTR_OFFSETS
	.align		4
        /*0048*/ 	.byte	0x04, 0x1c
        /*004a*/ 	.short	(.L_15 - .L_14)


	//   ....[0]....
.L_14:
        /*004c*/ 	.word	0x00001ab0


	//----- nvinfo : EIATTR_CBANK_PARAM_SIZE
	.align		4
.L_15:
        /*0050*/ 	.byte	0x03, 0x19
        /*0052*/ 	.short	0x0018


	//----- nvinfo : EIATTR_PARAM_CBANK
	.align		4
        /*0054*/ 	.byte	0x04, 0x0a
        /*0056*/ 	.short	(.L_17 - .L_16)
	.align		4
.L_16:
        /*0058*/ 	.word	index@(.nv.constant0._Z17passwordGenKernelPciy)
        /*005c*/ 	.short	0x0380
        /*005e*/ 	.short	0x0018


	//----- nvinfo : EIATTR_SW_WAR
	.align		4
.L_17:
        /*0060*/ 	.byte	0x04, 0x36
        /*0062*/ 	.short	(.L_19 - .L_18)
.L_18:
        /*0064*/ 	.word	0x00000008
.L_19:


//--------------------- .nv.callgraph             --------------------------
	.section	.nv.callgraph,"",@"SHT_CUDA_CALLGRAPH"
	.align	4
	.sectionentsize	8
	.align		4
        /*0000*/ 	.word	0x00000000
	.align		4
        /*0004*/ 	.word	0xffffffff
	.align		4
        /*0008*/ 	.word	0x00000000
	.align		4
        /*000c*/ 	.word	0xfffffffe
	.align		4
        /*0010*/ 	.word	0x00000000
	.align		4
        /*0014*/ 	.word	0xfffffffd
	.align		4
        /*0018*/ 	.word	0x00000000
	.align		4
        /*001c*/ 	.word	0xfffffffc


//--------------------- .text._Z17passwordGenKernelPciy --------------------------
	.section	.text._Z17passwordGenKernelPciy,"ax",@progbits
	.align	128
        .global         _Z17passwordGenKernelPciy
        .type           _Z17passwordGenKernelPciy,@function
        .size           _Z17passwordGenKernelPciy,(.L_x_6 - _Z17passwordGenKernelPciy)
        .other          _Z17passwordGenKernelPciy,@"STO_CUDA_ENTRY STV_DEFAULT"
_Z17passwordGenKernelPciy:
.text._Z17passwordGenKernelPciy:
[----:B------:R-:W0:Y:S01]  /*0000*/  LDC R1, c[0x0][0x37c] ;  /* 0x0000df00ff017b82 */ /* 0x000e220000000800 */
[----:B------:R-:W-:Y:S01]  /*0010*/  HFMA2 R8, -RZ, RZ, 0, 6.31809234619140625e-06 ;  /* 0x0000006aff087431 */ /* 0x000fe200000001ff */
[----:B0-----:R-:W-:Y:S01]  /*0020*/  IADD3 R1, PT, PT, R1, -0x28, RZ ;  /* 0xffffffd801017810 */ /* 0x001fe20007ffe0ff */
[----:B------:R-:W-:Y:S02]  /*0030*/  IMAD.MOV.U32 R3, RZ, RZ, 0x63 ;  /* 0x00000063ff037424 */ /* 0x000fe400078e00ff */
[----:B------:R-:W-:Y:S02]  /*0040*/  HFMA2 R2, -RZ, RZ, 0, 5.84125518798828125e-06 ;  /* 0x00000062ff027431 */ /* 0x000fe400000001ff */
[----:B------:R-:W-:Y:S02]  /*0050*/  IMAD.MOV.U32 R7, RZ, RZ, 0x67 ;  /* 0x00000067ff077424 */ /* 0x000fe400078e00ff */
[----:B------:R-:W-:Y:S02]  /*0060*/  HFMA2 R6, -RZ, RZ, 0, 6.07967376708984375e-06 ;  /* 0x00000066ff067431 */ /* 0x000fe400000001ff */
[----:B------:R-:W-:Y:S01]  /*0070*/  IMAD.MOV.U32 R0, RZ, RZ, 0x61 ;  /* 0x00000061ff007424 */ /* 0x000fe200078e00ff */
[----:B------:R0:W-:Y:S01]  /*0080*/  STL.U8 [R1+0x2], R3 ;  /* 0x0000020301007387 */ /* 0x0001e20000100000 */
[----:B------:R-:W-:Y:S01]  /*0090*/  MOV R4, 0x64 ;  /* 0x0000006400047802 */ /* 0x000fe20000000f00 */
[----:B------:R-:W-:Y:S01]  /*00a0*/  IMAD.MOV.U32 R5, RZ, RZ, 0x65 ;  /* 0x00000065ff057424 */ /* 0x000fe200078e00ff */
[----:B------:R-:W1:Y:S01]  /*00b0*/  LDCU UR4, c[0x0][0x360] ;  /* 0x00006c00ff0477ac */ /* 0x000e620008000800 */
[----:B------:R-:W-:Y:S01]  /*00c0*/  STL.U8 [R1+0x6], R7 ;  /* 0x0000060701007387 */ /* 0x000fe20000100000 */
[----:B------:R-:W-:Y:S01]  /*00d0*/  IMAD.MOV.U32 R9, RZ, RZ, 0x6f ;  /* 0x0000006fff097424 */ /* 0x000fe200078e00ff */
[----:B------:R-:W-:Y:S01]  /*00e0*/  MOV R11, 0x39 ;  /* 0x00000039000b7802 */ /* 0x000fe20000000f00 */
[----:B------:R-:W-:Y:S01]  /*00f0*/  IMAD.MOV.U32 R10, RZ, RZ, 0x36 ;  /* 0x00000036ff0a7424 */ /* 0x000fe200078e00ff */
[----:B------:R2:W-:Y:S01]  /*0100*/  STL.U8 [R1], R0 ;  /* 0x0000000001007387 */ /* 0x0005e20000100000 */
[----:B------:R-:W3:Y:S01]  /*0110*/  LDCU.64 UR6, c[0x0][0x390] ;  /* 0x00007200ff0677ac */ /* 0x000ee20008000a00 */
[----:B0-----:R-:W-:Y:S01]  /*0120*/  PRMT R3, R8, 0x7610, R3 ;  /* 0x0000761008037816 */ /* 0x001fe20000000003 */
[----:B------:R-:W-:Y:S01]  /*0130*/  HFMA2 R8, -RZ, RZ, 0, 6.55651092529296875e-06 ;  /* 0x0000006eff087431 */ /* 0x000fe200000001ff */
[----:B------:R0:W-:Y:S01]  /*0140*/  STL.U8 [R1+0x1], R2 ;  /* 0x0000010201007387 */ /* 0x0001e20000100000 */
[----:B------:R-:W4:Y:S03]  /*0150*/  LDCU.64 UR8, c[0x0][0x380] ;  /* 0x00007000ff0877ac */ /* 0x000f260008000a00 */
[----:B------:R5:W-:Y:S01]  /*0160*/  STL.U8 [R1+0x3], R4 ;  /* 0x0000030401007387 */ /* 0x000be20000100000 */
[----:B--2---:R-:W-:-:S03]  /*0170*/  MOV R0, 0x68 ;  /* 0x0000006800007802 */ /* 0x004fc60000000f00 */
[----:B------:R2:W-:Y:S01]  /*0180*/  STL.U8 [R1+0x5], R6 ;  /* 0x0000050601007387 */ /* 0x0005e20000100000 */
[----:B------:R-:W-:Y:S01]  /*0190*/  PRMT R7, R8, 0x7610, R7 ;  /* 0x0000761008077816 */ /* 0x000fe20000000007 */
[----:B------:R-:W-:Y:S02]  /*01a0*/  HFMA2 R8, -RZ, RZ, 0, 6.79492950439453125e-06 ;  /* 0x00000072ff087431 */ /* 0x000fe400000001ff */
[----:B0-----:R-:W-:Y:S01]  /*01b0*/  IMAD.MOV.U32 R2, RZ, RZ, 0x69 ;  /* 0x00000069ff027424 */ /* 0x001fe200078e00ff */
[----:B------:R0:W-:Y:S01]  /*01c0*/  STL.U8 [R1+0x7], R0 ;  /* 0x0000070001007387 */ /* 0x0001e20000100000 */
[----:B-----5:R-:W-:-:S03]  /*01d0*/  IMAD.MOV.U32 R4, RZ, RZ, 0x6b ;  /* 0x0000006bff047424 */ /* 0x020fc600078e00ff */
[----:B------:R5:W-:Y:S01]  /*01e0*/  STL.U8 [R1+0x4], R5 ;  /* 0x0000040501007387 */ /* 0x000be20000100000 */
[----:B--2---:R-:W-:-:S03]  /*01f0*/  IMAD.MOV.U32 R6, RZ, RZ, 0x6d ;  /* 0x0000006dff067424 */ /* 0x004fc600078e00ff */
[----:B------:R2:W-:Y:S01]  /*0200*/  STL.U8 [R1+0x8], R2 ;  /* 0x0000080201007387 */ /* 0x0005e20000100000 */
[----:B0-----:R-:W-:Y:S01]  /*0210*/  PRMT R0, R9, 0x7610, R0 ;  /* 0x0000761009007816 */ /* 0x001fe20000000000 */
[----:B------:R-:W-:Y:S02]  /*0220*/  IMAD.MOV.U32 R9, RZ, RZ, 0x73 ;  /* 0x00000073ff097424 */ /* 0x000fe400078e00ff */
[----:B------:R0:W-:Y:S01]  /*0230*/  STL.U8 [R1+0xa], R4 ;  /* 0x00000a0401007387 */ /* 0x0001e20000100000 */
[----:B-----5:R-:W-:-:S03]  /*0240*/  MOV R5, 0x6c ;  /* 0x0000006c00057802 */ /* 0x020fc60000000f00 */
[----:B------:R5:W-:Y:S01]  /*0250*/  STL.U8 [R1+0xc], R6 ;  /* 0x00000c0601007387 */ /* 0x000be20000100000 */
[----:B--2---:R-:W-:-:S03]  /*0260*/  MOV R2, 0x70 ;  /* 0x0000007000027802 */ /* 0x004fc60000000f00 */
[----:B------:R2:W-:Y:S01]  /*0270*/  STL.U8 [R1+0xe], R0 ;  /* 0x00000e0001007387 */ /* 0x0005e20000100000 */
[----:B0-----:R-:W-:Y:S01]  /*0280*/  PRMT R4, R8, 0x7610, R4 ;  /* 0x0000761008047816 */ /* 0x001fe20000000004 */
[----:B------:R-:W-:Y:S02]  /*0290*/  IMAD.MOV.U32 R8, RZ, RZ, 0x77 ;  /* 0x00000077ff087424 */ /* 0x000fe400078e00ff */
[----:B------:R0:W-:Y:S01]  /*02a0*/  STL.U8 [R1+0xb], R5 ;  /* 0x00000b0501007387 */ /* 0x0001e20000100000 */
[----:B-----5:R-:W-:-:S03]  /*02b0*/  MOV R6, 0x74 ;  /* 0x0000007400067802 */ /* 0x020fc60000000f00 */
[----:B------:R5:W-:Y:S01]  /*02c0*/  STL.U8 [R1+0xf], R2 ;  /* 0x00000f0201007387 */ /* 0x000be20000100000 */
[----:B--2---:R-:W-:Y:S01]  /*02d0*/  PRMT R0, R6, 0x7610, R0 ;  /* 0x0000761006007816 */ /* 0x004fe20000000000 */
[----:B------:R-:W-:Y:S02]  /*02e0*/  IMAD.MOV.U32 R6, RZ, RZ, 0x75 ;  /* 0x00000075ff067424 */ /* 0x000fe400078e00ff */
[----:B------:R2:W-:Y:S01]  /*02f0*/  STL.U8 [R1+0xd], R7 ;  /* 0x00000d0701007387 */ /* 0x0005e20000100000 */
[----:B0-----:R-:W-:Y:S01]  /*0300*/  PRMT R5, R9, 0x7610, R5 ;  /* 0x0000761009057816 */ /* 0x001fe20000000005 */
[----:B------:R-:W-:Y:S02]  /*0310*/  HFMA2 R9, -RZ, RZ, 0, 3.039836883544921875e-06 ;  /* 0x00000033ff097431 */ /* 0x000fe400000001ff */
[----:B------:R0:W-:Y:S01]  /*0320*/  STL.U8 [R1+0x13], R0 ;  /* 0x0000130001007387 */ /* 0x0001e20000100000 */
[----:B-----5:R-:W-:Y:S01]  /*0330*/  PRMT R2, R8, 0x7610, R2 ;  /* 0x0000761008027816 */ /* 0x020fe20000000002 */
[----:B------:R-:W-:-:S02]  /*0340*/  IMAD.MOV.U32 R8, RZ, RZ, 0x30 ;  /* 0x00000030ff087424 */ /* 0x000fc400078e00ff */
[----:B------:R5:W-:Y:S01]  /*0350*/  STL.U8 [R1+0x9], R3 ;  /* 0x0000090301007387 */ /* 0x000be20000100000 */
[----:B--2---:R-:W-:-:S03]  /*0360*/  HFMA2 R7, -RZ, RZ, 0, 7.03334808349609375e-06 ;  /* 0x00000076ff077431 */ /* 0x004fc600000001ff */
[----:B------:R2:W-:Y:S01]  /*0370*/  STL.U8 [R1+0x12], R5 ;  /* 0x0000120501007387 */ /* 0x0005e20000100000 */
[----:B0-----:R-:W-:-:S03]  /*0380*/  HFMA2 R0, -RZ, RZ, 0, 7.27176666259765625e-06 ;  /* 0x0000007aff007431 */ /* 0x001fc600000001ff */
[----:B------:R0:W-:Y:S01]  /*0390*/  STL.U8 [R1+0x16], R2 ;  /* 0x0000160201007387 */ /* 0x0001e20000100000 */
[----:B-----5:R-:W-:-:S03]  /*03a0*/  IMAD.MOV.U32 R3, RZ, RZ, 0x71 ;  /* 0x00000071ff037424 */ /* 0x020fc600078e00ff */
[----:B------:R5:W-:Y:S01]  /*03b0*/  STL.U8 [R1+0x14], R6 ;  /* 0x0000140601007387 */ /* 0x000be20000100000 */
[----:B--2---:R-:W1:Y:S01]  /*03c0*/  S2R R5, SR_CTAID.X ;  /* 0x0000000000057919 */ /* 0x004e620000002500 */
[----:B0-----:R-:W1:Y:S01]  /*03d0*/  S2R R2, SR_TID.X ;  /* 0x0000000000027919 */ /* 0x001e620000002100 */
[----:B-----5:R-:W-:Y:S01]  /*03e0*/  MOV R6, 0x31 ;  /* 0x0000003100067802 */ /* 0x020fe20000000f00 */
[----:B------:R0:W-:Y:S04]  /*03f0*/  STL.U8 [R1+0x10], R3 ;  /* 0x0000100301007387 */ /* 0x0001e80000100000 */
[----:B------:R2:W-:Y:S04]  /*0400*/  STL.U8 [R1+0x15], R7 ;  /* 0x0000150701007387 */ /* 0x0005e80000100000 */
[----:B------:R5:W-:Y:S01]  /*0410*/  STL.U8 [R1+0x19], R0 ;  /* 0x0000190001007387 */ /* 0x000be20000100000 */
[----:B0-----:R-:W-:-:S03]  /*0420*/  MOV R3, 0x78 ;  /* 0x0000007800037802 */ /* 0x001fc60000000f00 */
[----:B------:R0:W-:Y:S01]  /*0430*/  STL.U8 [R1+0x11], R4 ;  /* 0x0000110401007387 */ /* 0x0001e20000100000 */
[----:B--2---:R-:W-:-:S03]  /*0440*/  IMAD.MOV.U32 R7, RZ, RZ, 0x32 ;  /* 0x00000032ff077424 */ /* 0x004fc600078e00ff */
[----:B------:R2:W-:Y:S01]  /*0450*/  STL.U8 [R1+0x17], R3 ;  /* 0x0000170301007387 */ /* 0x0005e20000100000 */
[----:B-----5:R-:W5:Y:S03]  /*0460*/  LDC R0, c[0x0][0x388] ;  /* 0x0000e200ff007b82 */ /* 0x020f660000000800 */
[----:B------:R3:W-:Y:S01]  /*0470*/  STL.U8 [R1+0x1b], R6 ;  /* 0x00001b0601007387 */ /* 0x0007e20000100000 */
[----:B0-----:R-:W-:-:S03]  /*0480*/  IMAD.MOV.U32 R4, RZ, RZ, 0x79 ;  /* 0x00000079ff047424 */ /* 0x001fc600078e00ff */
[----:B------:R-:W-:Y:S01]  /*0490*/  STL.U8 [R1+0x1a], R8 ;  /* 0x00001a0801007387 */ /* 0x000fe20000100000 */
[----:B--2---:R-:W-:Y:S01]  /*04a0*/  PRMT R3, R7, 0x7610, R3 ;  /* 0x0000761007037816 */ /* 0x004fe20000000003 */
[----:B------:R-:W-:Y:S02]  /*04b0*/  IMAD.MOV.U32 R7, RZ, RZ, 0x34 ;  /* 0x00000034ff077424 */ /* 0x000fe400078e00ff */
[----:B------:R0:W-:Y:S01]  /*04c0*/  STL.U8 [R1+0x18], R4 ;  /* 0x0000180401007387 */ /* 0x0001e20000100000 */
[----:B-1----:R-:W-:Y:S02]  /*04d0*/  IMAD R5, R5, UR4, R2 ;  /* 0x0000000405057c24 */ /* 0x002fe4000f8e0202 */
[----:B---3--:R-:W-:Y:S01]  /*04e0*/  HFMA2 R6, -RZ, RZ, 0, 3.278255462646484375e-06 ;  /* 0x00000037ff067431 */ /* 0x008fe200000001ff */
[----:B------:R-:W1:Y:S01]  /*04f0*/  LDCU.64 UR4, c[0x0][0x358] ;  /* 0x00006b00ff0477ac */ /* 0x000e620008000a00 */
[----:B------:R2:W-:Y:S04]  /*0500*/  STL.U8 [R1+0x1c], R3 ;  /* 0x00001c0301007387 */ /* 0x0005e80000100000 */
[----:B------:R-:W-:Y:S01]  /*0510*/  STL.U8 [R1+0x23], R11 ;  /* 0x0000230b01007387 */ /* 0x000fe20000100000 */
[----:B0-----:R-:W-:-:S02]  /*0520*/  PRMT R4, R9, 0x7610, R4 ;  /* 0x0000761009047816 */ /* 0x001fc40000000004 */
[----:B------:R-:W-:Y:S01]  /*0530*/  MOV R9, 0x35 ;  /* 0x0000003500097802 */ /* 0x000fe20000000f00 */
[----:B------:R0:W-:Y:S01]  /*0540*/  STL.U8 [R1+0x1e], R7 ;  /* 0x00001e0701007387 */ /* 0x0001e20000100000 */
[----:B--2---:R-:W-:Y:S01]  /*0550*/  IMAD.MOV.U32 R3, RZ, RZ, 0x38 ;  /* 0x00000038ff037424 */ /* 0x004fe200078e00ff */
[----:B-----5:R-:W-:Y:S01]  /*0560*/  ISETP.GE.AND P0, PT, R0, 0x1, PT ;  /* 0x000000010000780c */ /* 0x020fe20003f06270 */
[----:B------:R-:W-:Y:S01]  /*0570*/  IMAD R2, R5, R0, R5 ;  /* 0x0000000005027224 */ /* 0x000fe200078e0205 */
[----:B------:R2:W-:Y:S01]  /*0580*/  STL.U8 [R1+0x1d], R4 ;  /* 0x00001d0401007387 */ /* 0x0005e20000100000 */
[----:B------:R-:W-:Y:S02]  /*0590*/  PRMT R8, R9, 0x7610, R8 ;  /* 0x0000761009087816 */ /* 0x000fe40000000008 */
[----:B------:R-:W-:Y:S02]  /*05a0*/  PRMT R9, R10, 0x7610, R9 ;  /* 0x000076100a097816 */ /* 0x000fe40000000009 */
[C---:B------:R-:W-:Y:S01]  /*05b0*/  IADD3 R10, P1, PT, R5.reuse, UR6, RZ ;  /* 0x00000006050a7c10 */ /* 0x040fe2000ff3e0ff */
[----:B------:R3:W-:Y:S03]  /*05c0*/  STL.U8 [R1+0x1f], R8 ;  /* 0x00001f0801007387 */ /* 0x0007e60000100000 */
[----:B0-----:R-:W-:Y:S01]  /*05d0*/  LEA.HI.X.SX32 R7, R5, UR7, 0x1, P1 ;  /* 0x0000000705077c11 */ /* 0x001fe200088f0eff */
[----:B------:R3:W-:Y:S01]  /*05e0*/  STL.U8 [R1+0x20], R9 ;  /* 0x0000200901007387 */ /* 0x0007e20000100000 */
[----:B--2---:R-:W-:-:S02]  /*05f0*/  PRMT R4, R6, 0x7610, R4 ;  /* 0x0000761006047816 */ /* 0x004fc40000000004 */
[----:B------:R-:W-:Y:S02]  /*0600*/  PRMT R6, R3, 0x7610, R6 ;  /* 0x0000761003067816 */ /* 0x000fe40000000006 */
[C---:B----4-:R-:W-:Y:S01]  /*0610*/  IADD3 R3, P2, PT, R2.reuse, UR8, RZ ;  /* 0x0000000802037c10 */ /* 0x050fe2000ff5e0ff */
[----:B------:R3:W-:Y:S03]  /*0620*/  STL.U8 [R1+0x21], R4 ;  /* 0x0000210401007387 */ /* 0x0007e60000100000 */
[----:B------:R-:W-:Y:S01]  /*0630*/  LEA.HI.X.SX32 R5, R2, UR9, 0x1, P2 ;  /* 0x0000000902057c11 */ /* 0x000fe200090f0eff */
[----:B------:R3:W-:Y:S01]  /*0640*/  STL.U8 [R1+0x22], R6 ;  /* 0x0000220601007387 */ /* 0x0007e20000100000 */
[----:B-1----:R-:W-:Y:S07]  /*0650*/  @!P0 BRA `(.L_x_0) ;  /* 0x0000001400088947 */ /* 0x002fee0003800000 */
[----:B------:R-:W0:Y:S01]  /*0660*/  LDCU UR6, c[0x0][0x388] ;  /* 0x00007100ff0677ac */ /* 0x000e220008000800 */
[C---:B------:R-:W-:Y:S02]  /*0670*/  ISETP.GE.U32.AND P0, PT, R0.reuse, 0x8, PT ;  /* 0x000000080000780c */ /* 0x040fe40003f06070 */
[----:B---3--:R-:W-:Y:S01]  /*0680*/  LOP3.LUT R6, R0, 0x7, RZ, 0xc0, !PT ;  /* 0x0000000700067812 */ /* 0x008fe200078ec0ff */
[----:B0-----:R-:W-:-:S10]  /*0690*/  IMAD.U32 R4, RZ, RZ, UR6 ;  /* 0x00000006ff047e24 */ /* 0x001fd4000f8e00ff */
[----:B------:R-:W-:Y:S05]  /*06a0*/  @!P0 BRA `(.L_x_1) ;  /* 0x0000000800a88947 */ /* 0x000fea0003800000 */
[C---:B------:R-:W-:Y:S02]  /*06b0*/  LOP3.LUT R2, R0.reuse, 0x7ffffff8, RZ, 0xc0, !PT ;  /* 0x7ffffff800027812 */ /* 0x040fe400078ec0ff */
[----:B------:R-:W-:-:S03]  /*06c0*/  IADD3 R4, PT, PT, R0, -0x4, RZ ;  /* 0xfffffffc00047810 */ /* 0x000fc60007ffe0ff */
[----:B------:R-:W-:-:S07]  /*06d0*/  IMAD.MOV R2, RZ, RZ, -R2 ;  /* 0x000000ffff027224 */ /* 0x000fce00078e0a02 */
.L_x_2:
[C---:B0-----:R-:W-:Y:S01]  /*06e0*/  IMAD.WIDE.U32 R8, R7.reuse, -0x71c71c71, RZ ;  /* 0x8e38e38f07087825 */ /* 0x041fe200078e00ff */
[--C-:B------:R-:W-:Y:S02]  /*06f0*/  SHF.R.U32.HI R21, RZ, 0x4, R7.reuse ;  /* 0x00000004ff157819 */ /* 0x100fe40000011607 */
[----:B------:R-:W-:Y:S01]  /*0700*/  SHF.R.U64 R11, R10, 0x4, R7 ;  /* 0x000000040a0b7819 */ /* 0x000fe20000001207 */
[----:B------:R-:W-:-:S04]  /*0710*/  IMAD.WIDE.U32 R12, R7, -0x7b9c44d, RZ ;  /* 0xf8463bb3070c7825 */ /* 0x000fc800078e00ff */
[----:B------:R-:W-:-:S04]  /*0720*/  IMAD.WIDE.U32 R14, R10, -0x71c71c71, RZ ;  /* 0x8e38e38f0a0e7825 */ /* 0x000fc800078e00ff */
[----:B------:R-:W-:-:S04]  /*0730*/  IMAD.WIDE.U32 R8, P0, R10, -0x1c71c71d, R8 ;  /* 0xe38e38e30a087825 */ /* 0x000fc80007800008 */
[----:B------:R-:W-:Y:S01]  /*0740*/  IMAD.WIDE.U32 R18, R7, 0x547994db, RZ ;  /* 0x547994db07127825 */ /* 0x000fe200078e00ff */
[----:B------:R-:W-:Y:S02]  /*0750*/  IADD3 RZ, P3, PT, R15, R8, RZ ;  /* 0x000000080fff7210 */ /* 0x000fe40007f7e0ff */
[----:B------:R-:W-:Y:S01]  /*0760*/  IADD3.X R23, PT, PT, RZ, RZ, RZ, P0, !PT ;  /* 0x000000ffff177210 */ /* 0x000fe200007fe4ff */
[----:B------:R-:W-:-:S04]  /*0770*/  IMAD.WIDE.U32 R16, R10, -0x7b9c44d, RZ ;  /* 0xf8463bb30a107825 */ /* 0x000fc800078e00ff */
[----:B------:R-:W-:-:S04]  /*0780*/  IMAD.WIDE.U32 R12, P4, R10, -0x4c33f8fb, R12 ;  /* 0xb3cc07050a0c7825 */ /* 0x000fc8000788000c */
[----:B------:R-:W-:Y:S01]  /*0790*/  IMAD.MOV.U32 R22, RZ, RZ, R9 ;  /* 0x000000ffff167224 */ /* 0x000fe200078e0009 */
[----:B------:R-:W-:Y:S01]  /*07a0*/  IADD3 RZ, P1, PT, R17, R12, RZ ;  /* 0x0000000c11ff7210 */ /* 0x000fe20007f3e0ff */
[----:B------:R-:W-:Y:S01]  /*07b0*/  IMAD.WIDE.U32 R14, R10, 0x547994db, RZ ;  /* 0x547994db0a0e7825 */ /* 0x000fe200078e00ff */
[----:B------:R-:W-:-:S03]  /*07c0*/  IADD3.X R9, PT, PT, RZ, RZ, RZ, P4, !PT ;  /* 0x000000ffff097210 */ /* 0x000fc600027fe4ff */
[----:B------:R-:W-:-:S04]  /*07d0*/  IMAD.WIDE.U32 R18, P2, R10, 0x13fa39ab, R18 ;  /* 0x13fa39ab0a127825 */ /* 0x000fc80007840012 */
[----:B------:R-:W-:-:S04]  /*07e0*/  IMAD.WIDE.U32 R24, R21, 0x6b74f033, RZ ;  /* 0x6b74f03315187825 */ /* 0x000fc800078e00ff */
[----:B------:R-:W-:Y:S01]  /*07f0*/  IMAD.WIDE.U32.X R22, R7, -0x1c71c71d, R22, P3 ;  /* 0xe38e38e307167825 */ /* 0x000fe200018e0416 */
[----:B------:R-:W-:-:S03]  /*0800*/  IADD3 RZ, P3, PT, R15, R18, RZ ;  /* 0x000000120fff7210 */ /* 0x000fc60007f7e0ff */
[----:B------:R-:W-:Y:S01]  /*0810*/  IMAD.MOV.U32 R8, RZ, RZ, R13 ;  /* 0x000000ffff087224 */ /* 0x000fe200078e000d */
[----:B------:R-:W-:Y:S01]  /*0820*/  SHF.R.U32.HI R17, RZ, 0x5, R23 ;  /* 0x00000005ff117819 */ /* 0x000fe20000011617 */
[C---:B------:R-:W-:Y:S01]  /*0830*/  IMAD.WIDE.U32 R24, P0, R11.reuse, 0xca4587e, R24 ;  /* 0x0ca4587e0b187825 */ /* 0x040fe20007800018 */
[----:B------:R-:W-:Y:S02]  /*0840*/  SHF.R.U64 R20, R22, 0x5, R23 ;  /* 0x0000000516147819 */ /* 0x000fe40000001217 */
[----:B------:R-:W-:Y:S01]  /*0850*/  IADD3.X R13, PT, PT, RZ, RZ, RZ, P2, !PT ;  /* 0x000000ffff0d7210 */ /* 0x000fe200017fe4ff */
[----:B------:R-:W-:-:S04]  /*0860*/  IMAD.WIDE.U32 R14, R11, 0x6b74f033, RZ ;  /* 0x6b74f0330b0e7825 */ /* 0x000fc800078e00ff */
[----:B------:R-:W-:Y:S01]  /*0870*/  IMAD.WIDE.U32.X R8, R7, -0x4c33f8fb, R8, P1 ;  /* 0xb3cc070507087825 */ /* 0x000fe200008e0408 */
[----:B------:R-:W-:-:S03]  /*0880*/  IADD3 RZ, P1, PT, R15, R24, RZ ;  /* 0x000000180fff7210 */ /* 0x000fc60007f3e0ff */
[----:B------:R-:W-:Y:S01]  /*0890*/  IMAD.WIDE.U32 R14, R17, 0x1c71c71d, RZ ;  /* 0x1c71c71d110e7825 */ /* 0x000fe200078e00ff */
[--C-:B------:R-:W-:Y:S02]  /*08a0*/  SHF.R.U32.HI R29, RZ, 0xf, R9.reuse ;  /* 0x0000000fff1d7819 */ /* 0x100fe40000011609 */
[----:B------:R-:W-:Y:S01]  /*08b0*/  SHF.R.U64 R11, R8, 0xf, R9 ;  /* 0x0000000f080b7819 */ /* 0x000fe20000001209 */
[----:B------:R-:W-:Y:S02]  /*08c0*/  IMAD.MOV.U32 R12, RZ, RZ, R19 ;  /* 0x000000ffff0c7224 */ /* 0x000fe400078e0013 */
[----:B------:R-:W-:-:S04]  /*08d0*/  IMAD.WIDE.U32 R8, R20, 0x1c71c71d, RZ ;  /* 0x1c71c71d14087825 */ /* 0x000fc800078e00ff */
[----:B------:R-:W-:-:S04]  /*08e0*/  IMAD.WIDE.U32 R14, R20, 0x71c71c7, R14 ;  /* 0x071c71c7140e7825 */ /* 0x000fc800078e000e */
[----:B------:R-:W-:-:S04]  /*08f0*/  IMAD.WIDE.U32 R26, R29, 0x1c71c71d, RZ ;  /* 0x1c71c71d1d1a7825 */ /* 0x000fc800078e00ff */
[----:B------:R-:W-:Y:S01]  /*0900*/  IMAD.WIDE.U32.X R12, R7, 0x13fa39ab, R12, P3 ;  /* 0x13fa39ab070c7825 */ /* 0x000fe200018e040c */
[----:B------:R-:W-:-:S03]  /*0910*/  IADD3 RZ, P3, PT, R9, R14, RZ ;  /* 0x0000000e09ff7210 */ /* 0x000fc60007f7e0ff */
[C---:B------:R-:W-:Y:S01]  /*0920*/  IMAD.WIDE.U32 R8, R11.reuse, 0x1c71c71d, RZ ;  /* 0x1c71c71d0b087825 */ /* 0x040fe200078e00ff */
[--C-:B------:R-:W-:Y:S02]  /*0930*/  SHF.R.U32.HI R19, RZ, 0x11, R13.reuse ;  /* 0x00000011ff137819 */ /* 0x100fe4000001160d */
[----:B------:R-:W-:Y:S01]  /*0940*/  SHF.R.U64 R18, R12, 0x11, R13 ;  /* 0x000000110c127819 */ /* 0x000fe2000000120d */
[----:B------:R-:W-:-:S04]  /*0950*/  IMAD.WIDE.U32 R26, R11, 0x71c71c7, R26 ;  /* 0x071c71c70b1a7825 */ /* 0x000fc800078e001a */
[----:B------:R-:W-:Y:S01]  /*0960*/  IMAD.WIDE.U32 R12, R19, 0x1c71c71d, RZ ;  /* 0x1c71c71d130c7825 */ /* 0x000fe200078e00ff */
[----:B------:R-:W-:-:S03]  /*0970*/  IADD3 RZ, P2, PT, R9, R26, RZ ;  /* 0x0000001a09ff7210 */ /* 0x000fc60007f5e0ff */
[----:B------:R-:W-:Y:S02]  /*0980*/  IMAD.X R9, R17, 0x71c71c7, R15, P3 ;  /* 0x071c71c711097824 */ /* 0x000fe400018e060f */
[----:B------:R-:W-:-:S04]  /*0990*/  IMAD.WIDE.U32 R16, R7, 0x3c442287, RZ ;  /* 0x3c44228707107825 */ /* 0x000fc800078e00ff */
[----:B------:R-:W-:-:S04]  /*09a0*/  IMAD.WIDE.U32 R12, R18, 0x71c71c7, R12 ;  /* 0x071c71c7120c7825 */ /* 0x000fc800078e000c */
[----:B------:R-:W-:-:S04]  /*09b0*/  IMAD.WIDE.U32 R14, R18, 0x1c71c71d, RZ ;  /* 0x1c71c71d120e7825 */ /* 0x000fc800078e00ff */
[C---:B------:R-:W-:Y:S01]  /*09c0*/  IMAD.WIDE.U32 R16, P4, R10.reuse, -0x71f02d05, R16 ;  /* 0x8e0fd2fb0a107825 */ /* 0x040fe20007880010 */
[----:B------:R-:W-:Y:S02]  /*09d0*/  IADD3 RZ, P3, PT, R15, R12, RZ ;  /* 0x0000000c0fff7210 */ /* 0x000fe40007f7e0ff */
[----:B------:R-:W-:Y:S01]  /*09e0*/  IADD3.X R15, PT, PT, RZ, RZ, RZ, P0, !PT ;  /* 0x000000ffff0f7210 */ /* 0x000fe200007fe4ff */
[----:B------:R-:W-:-:S04]  /*09f0*/  IMAD.WIDE.U32 R22, R10, 0x3c442287, RZ ;  /* 0x3c4422870a167825 */ /* 0x000fc800078e00ff */
[----:B------:R-:W-:Y:S01]  /*0a00*/  IMAD.MOV.U32 R22, RZ, RZ, R17 ;  /* 0x000000ffff167224 */ /* 0x000fe200078e0011 */
[----:B------:R-:W-:Y:S01]  /*0a10*/  IADD3 RZ, P0, PT, R23, R16, RZ ;  /* 0x0000001017ff7210 */ /* 0x000fe20007f1e0ff */
[----:B------:R-:W-:Y:S01]  /*0a20*/  IMAD.MOV.U32 R14, RZ, RZ, R25 ;  /* 0x000000ffff0e7224 */ /* 0x000fe200078e0019 */
[----:B------:R-:W-:Y:S01]  /*0a30*/  IADD3.X R23, PT, PT, RZ, RZ, RZ, P4, !PT ;  /* 0x000000ffff177210 */ /* 0x000fe200027fe4ff */
[----:B------:R-:W-:Y:S02]  /*0a40*/  IMAD.X R24, R29, 0x71c71c7, R27, P2 ;  /* 0x071c71c71d187824 */ /* 0x000fe400010e061b */
[----:B------:R-:W-:-:S04]  /*0a50*/  IMAD.WIDE.U32.X R14, R21, 0xca4587e, R14, P1 ;  /* 0x0ca4587e150e7825 */ /* 0x000fc800008e040e */
[----:B------:R-:W-:-:S04]  /*0a60*/  IMAD.WIDE.U32.X R16, R7, -0x71f02d05, R22, P0 ;  /* 0x8e0fd2fb07107825 */ /* 0x000fc800000e0416 */
[----:B------:R-:W-:Y:S01]  /*0a70*/  IMAD.WIDE.U32 R26, R7, -0x7518c4dd, RZ ;  /* 0x8ae73b23071a7825 */ /* 0x000fe200078e00ff */
[--C-:B------:R-:W-:Y:S02]  /*0a80*/  SHF.R.U32.HI R25, RZ, 0x19, R17.reuse ;  /* 0x00000019ff197819 */ /* 0x100fe40000011611 */
[----:B------:R-:W-:Y:S01]  /*0a90*/  SHF.R.U64 R21, R16, 0x19, R17 ;  /* 0x0000001910157819 */ /* 0x000fe20000001211 */
[----:B------:R-:W-:Y:S01]  /*0aa0*/  IMAD.X R19, R19, 0x71c71c7, R13, P3 ;  /* 0x071c71c713137824 */ /* 0x000fe200018e060d */
[--C-:B------:R-:W-:Y:S01]  /*0ab0*/  SHF.R.U64 R16, R14, 0x2, R15.reuse ;  /* 0x000000020e107819 */ /* 0x100fe2000000120f */
[----:B------:R-:W-:Y:S01]  /*0ac0*/  IMAD.WIDE.U32 R22, R25, 0x1c71c71d, RZ ;  /* 0x1c71c71d19167825 */ /* 0x000fe200078e00ff */
[----:B------:R-:W-:-:S03]  /*0ad0*/  SHF.R.U32.HI R17, RZ, 0x2, R15 ;  /* 0x00000002ff117819 */ /* 0x000fc6000001160f */
[----:B------:R-:W-:-:S04]  /*0ae0*/  IMAD.WIDE.U32 R14, R21, 0x1c71c71d, RZ ;  /* 0x1c71c71d150e7825 */ /* 0x000fc800078e00ff */
[----:B------:R-:W-:-:S04]  /*0af0*/  IMAD.WIDE.U32 R22, R21, 0x71c71c7, R22 ;  /* 0x071c71c715167825 */ /* 0x000fc800078e0016 */
[----:B------:R-:W-:Y:S01]  /*0b00*/  IMAD.WIDE.U32 R12, R16, 0x1c71c71d, RZ ;  /* 0x1c71c71d100c7825 */ /* 0x000fe200078e00ff */
[----:B------:R-:W-:-:S03]  /*0b10*/  IADD3 RZ, P0, PT, R15, R22, RZ ;  /* 0x000000160fff7210 */ /* 0x000fc60007f1e0ff */
[----:B------:R-:W-:-:S04]  /*0b20*/  IMAD.WIDE.U32 R14, R17, 0x1c71c71d, RZ ;  /* 0x1c71c71d110e7825 */ /* 0x000fc800078e00ff */
[----:B------:R-:W-:-:S04]  /*0b30*/  IMAD.WIDE.U32 R26, P1, R10, 0x7e46f46d, R26 ;  /* 0x7e46f46d0a1a7825 */ /* 0x000fc8000782001a */
[----:B------:R-:W-:-:S04]  /*0b40*/  IMAD.WIDE.U32 R14, R16, 0x71c71c7, R14 ;  /* 0x071c71c7100e7825 */ /* 0x000fc800078e000e */
[----:B------:R-:W-:-:S04]  /*0b50*/  IMAD.WIDE.U32 R28, R10, -0x7518c4dd, RZ ;  /* 0x8ae73b230a1c7825 */ /* 0x000fc800078e00ff */
[----:B------:R-:W-:Y:S01]  /*0b60*/  IMAD.X R22, R25, 0x71c71c7, R23, P0 ;  /* 0x071c71c719167824 */ /* 0x000fe200000e0617 */
[----:B------:R-:W-:Y:S01]  /*0b70*/  IADD3 RZ, P0, PT, R13, R14, RZ ;  /* 0x0000000e0dff7210 */ /* 0x000fe20007f1e0ff */
[----:B------:R-:W-:Y:S01]  /*0b80*/  IMAD.MOV.U32 R12, RZ, RZ, R27 ;  /* 0x000000ffff0c7224 */ /* 0x000fe200078e001b */
[----:B------:R-:W-:Y:S02]  /*0b90*/  IADD3.X R13, PT, PT, RZ, RZ, RZ, P1, !PT ;  /* 0x000000ffff0d7210 */ /* 0x000fe40000ffe4ff */
[----:B------:R-:W-:Y:S01]  /*0ba0*/  IADD3 RZ, P1, PT, R29, R26, RZ ;  /* 0x0000001a1dff7210 */ /* 0x000fe20007f3e0ff */
[----:B------:R-:W-:Y:S01]  /*0bb0*/  IMAD.X R17, R17, 0x71c71c7, R15, P0 ;  /* 0x071c71c711117824 */ /* 0x000fe200000e060f */
[--C-:B------:R-:W-:Y:S02]  /*0bc0*/  SHF.R.U32.HI R25, RZ, 0xe, R7.reuse ;  /* 0x0000000eff197819 */ /* 0x100fe40000011607 */
[----:B------:R-:W-:Y:S01]  /*0bd0*/  SHF.R.U64 R27, R10, 0xe, R7 ;  /* 0x0000000e0a1b7819 */ /* 0x000fe20000001207 */
[----:B------:R-:W-:-:S05]  /*0be0*/  IMAD.WIDE.U32.X R12, R7, 0x7e46f46d, R12, P1 ;  /* 0x7e46f46d070c7825 */ /* 0x000fca00008e040c */
[--C-:B------:R-:W-:Y:S02]  /*0bf0*/  SHF.R.U32.HI R23, RZ, 0x1e, R13.reuse ;  /* 0x0000001eff177819 */ /* 0x100fe4000001160d */
[----:B------:R-:W-:-:S03]  /*0c00*/  SHF.R.U64 R8, R12, 0x1e, R13 ;  /* 0x0000001e0c087819 */ /* 0x000fc6000000120d */
[----:B------:R-:W-:-:S04]  /*0c10*/  IMAD.WIDE.U32 R12, R23, 0x1c71c71d, RZ ;  /* 0x1c71c71d170c7825 */ /* 0x000fc800078e00ff */
[----:B------:R-:W-:-:S04]  /*0c20*/  IMAD.WIDE.U32 R14, R8, 0x1c71c71d, RZ ;  /* 0x1c71c71d080e7825 */ /* 0x000fc800078e00ff */
[----:B------:R-:W-:-:S03]  /*0c30*/  IMAD.WIDE.U32 R12, R8, 0x71c71c7, R12 ;  /* 0x071c71c7080c7825 */ /* 0x000fc600078e000c */
[----:B------:R-:W-:Y:S01]  /*0c40*/  IADD3 RZ, P0, PT, R15, R12, RZ ;  /* 0x0000000c0fff7210 */ /* 0x000fe20007f1e0ff */
[----:B------:R-:W-:-:S04]  /*0c50*/  IMAD.WIDE.U32 R14, R25, 0x48a1ede1, RZ ;  /* 0x48a1ede1190e7825 */ /* 0x000fc800078e00ff */
[----:B------:R-:W-:Y:S02]  /*0c60*/  IMAD R12, R17, -0x24, R16 ;  /* 0xffffffdc110c7824 */ /* 0x000fe400078e0210 */
[----:B------:R-:W-:-:S04]  /*0c70*/  IMAD.WIDE.U32 R14, P1, R27, 0x1c0fc, R14 ;  /* 0x0001c0fc1b0e7825 */ /* 0x000fc8000782000e */
[----:B------:R-:W-:Y:S01]  /*0c80*/  IMAD.WIDE.U32 R16, R27, 0x48a1ede1, RZ ;  /* 0x48a1ede11b107825 */ /* 0x000fe200078e00ff */
[----:B------:R-:W-:-:S04]  /*0c90*/  MOV R16, R15 ;  /* 0x0000000f00107202 */ /* 0x000fc80000000f00 */
[----:B------:R-:W-:Y:S01]  /*0ca0*/  IADD3 RZ, P2, PT, R17, R14, RZ ;  /* 0x0000000e11ff7210 */ /* 0x000fe20007f5e0ff */
[----:B------:R-:W-:Y:S01]  /*0cb0*/  IMAD R14, R9, -0x24, R20 ;  /* 0xffffffdc090e7824 */ /* 0x000fe200078e0214 */
[----:B------:R-:W-:Y:S01]  /*0cc0*/  IADD3.X R17, PT, PT, RZ, RZ, RZ, P1, !PT ;  /* 0x000000ffff117210 */ /* 0x000fe20000ffe4ff */
[----:B------:R-:W-:Y:S01]  /*0cd0*/  IMAD R20, R20, -0x24, R10 ;  /* 0xffffffdc14147824 */ /* 0x000fe200078e020a */
[----:B------:R-:W-:-:S03]  /*0ce0*/  IADD3 R15, PT, PT, R1, R12, RZ ;  /* 0x0000000c010f7210 */ /* 0x000fc60007ffe0ff */
[C---:B------:R-:W-:Y:S02]  /*0cf0*/  IMAD.IADD R9, R1.reuse, 0x1, R20 ;  /* 0x0000000101097824 */ /* 0x040fe400078e0214 */
[----:B------:R-:W-:Y:S02]  /*0d00*/  IMAD.IADD R20, R1, 0x1, R14 ;  /* 0x0000000101147824 */ /* 0x000fe400078e020e */
[----:B------:R-:W-:Y:S02]  /*0d10*/  IMAD.WIDE.U32.X R16, R25, 0x1c0fc, R16, P2 ;  /* 0x0001c0fc19107825 */ /* 0x000fe400010e0410 */
[----:B------:R-:W2:Y:S02]  /*0d20*/  LDL.U8 R9, [R9] ;  /* 0x0000000009097983 */ /* 0x000ea40000100000 */
[----:B------:R-:W-:Y:S01]  /*0d30*/  IMAD R24, R24, -0x24, R11 ;  /* 0xffffffdc18187824 */ /* 0x000fe200078e020b */
[----:B------:R-:W-:Y:S01]  /*0d40*/  SHF.R.U64 R16, R16, 0x7, R17 ;  /* 0x0000000710107819 */ /* 0x000fe20000001211 */
[----:B------:R0:W3:Y:S04]  /*0d50*/  LDL.U8 R12, [R20] ;  /* 0x00000000140c7983 */ /* 0x0000e80000100000 */
[----:B------:R1:W4:Y:S01]  /*0d60*/  LDL.U8 R11, [R15] ;  /* 0x000000000f0b7983 */ /* 0x0003220000100000 */
[----:B------:R-:W-:-:S04]  /*0d70*/  IMAD.HI.U32 R14, R16, 0xe38e38f, RZ ;  /* 0x0e38e38f100e7827 */ /* 0x000fc800078e00ff */
[----:B------:R-:W-:Y:S02]  /*0d80*/  IMAD.IADD R24, R1, 0x1, R24 ;  /* 0x0000000101187824 */ /* 0x000fe400078e0218 */
[----:B------:R-:W-:Y:S01]  /*0d90*/  IMAD.X R23, R23, 0x71c71c7, R13, P0 ;  /* 0x071c71c717177824 */ /* 0x000fe200000e060d */
[----:B------:R-:W-:Y:S01]  /*0da0*/  SHF.R.U32.HI R13, RZ, 0x1, R14 ;  /* 0x00000001ff0d7819 */ /* 0x000fe2000001160e */
[----:B------:R-:W-:Y:S01]  /*0db0*/  IMAD R18, R19, -0x24, R18 ;  /* 0xffffffdc13127824 */ /* 0x000fe200078e0212 */
[----:B------:R5:W4:Y:S01]  /*0dc0*/  LDL.U8 R29, [R24] ;  /* 0x00000000181d7983 */ /* 0x000b220000100000 */
[----:B------:R-:W-:Y:S02]  /*0dd0*/  IMAD R22, R22, -0x24, R21 ;  /* 0xffffffdc16167824 */ /* 0x000fe400078e0215 */
[----:B------:R-:W-:Y:S01]  /*0de0*/  IMAD R14, R23, -0x24, R8 ;  /* 0xffffffdc170e7824 */ /* 0x000fe200078e0208 */
[----:B------:R-:W-:Y:S01]  /*0df0*/  IADD3 R21, PT, PT, R1, R18, RZ ;  /* 0x0000001201157210 */ /* 0x000fe20007ffe0ff */
[----:B------:R-:W-:-:S02]  /*0e00*/  IMAD R8, R13, -0x24, R16 ;  /* 0xffffffdc0d087824 */ /* 0x000fc400078e0210 */
[C---:B0-----:R-:W-:Y:S01]  /*0e10*/  IMAD.IADD R20, R1.reuse, 0x1, R22 ;  /* 0x0000000101147824 */ /* 0x041fe200078e0216 */
[C---:B------:R-:W-:Y:S01]  /*0e20*/  IADD3 R13, PT, PT, R1.reuse, R14, RZ ;  /* 0x0000000e010d7210 */ /* 0x040fe20007ffe0ff */
[----:B------:R-:W-:Y:S01]  /*0e30*/  IMAD.IADD R8, R1, 0x1, R8 ;  /* 0x0000000101087824 */ /* 0x000fe200078e0208 */
[----:B------:R-:W4:Y:S04]  /*0e40*/  LDL.U8 R21, [R21] ;  /* 0x0000000015157983 */ /* 0x000f280000100000 */
[----:B------:R-:W4:Y:S04]  /*0e50*/  LDL.U8 R20, [R20] ;  /* 0x0000000014147983 */ /* 0x000f280000100000 */
[----:B------:R-:W4:Y:S04]  /*0e60*/  LDL.U8 R13, [R13] ;  /* 0x000000000d0d7983 */ /* 0x000f280000100000 */
[----:B------:R-:W4:Y:S01]  /*0e70*/  LDL.U8 R8, [R8] ;  /* 0x0000000008087983 */ /* 0x000f220000100000 */
[C---:B------:R-:W-:Y:S01]  /*0e80*/  IADD3 R14, PT, PT, R4.reuse, 0x3, RZ ;  /* 0x00000003040e7810 */ /* 0x040fe20007ffe0ff */
[C---:B------:R-:W-:Y:S01]  /*0e90*/  VIADD R16, R4.reuse, 0x2 ;  /* 0x0000000204107836 */ /* 0x040fe20000000000 */
[----:B------:R-:W-:-:S02]  /*0ea0*/  IADD3 R18, PT, PT, R4, 0x1, RZ ;  /* 0x0000000104127810 */ /* 0x000fc40007ffe0ff */
[-C--:B------:R-:W-:Y:S02]  /*0eb0*/  IADD3 R14, P0, PT, R14, R3.reuse, RZ ;  /* 0x000000030e0e7210 */ /* 0x080fe40007f1e0ff */
[-C--:B------:R-:W-:Y:S02]  /*0ec0*/  IADD3 R16, P1, PT, R16, R3.reuse, RZ ;  /* 0x0000000310107210 */ /* 0x080fe40007f3e0ff */
[-C--:B------:R-:W-:Y:S01]  /*0ed0*/  IADD3 R18, P2, PT, R18, R3.reuse, RZ ;  /* 0x0000000312127210 */ /* 0x080fe20007f5e0ff */
[--C-:B-1----:R-:W-:Y:S01]  /*0ee0*/  IMAD.X R15, RZ, RZ, R5.reuse, P0 ;  /* 0x000000ffff0f7224 */ /* 0x102fe200000e0605 */
[C---:B------:R-:W-:Y:S02]  /*0ef0*/  IADD3 R22, P0, PT, R4.reuse, R3, RZ ;  /* 0x0000000304167210 */ /* 0x040fe40007f1e0ff */
[----:B------:R-:W-:Y:S01]  /*0f00*/  IADD3 R26, PT, PT, R4, -0x1, RZ ;  /* 0xffffffff041a7810 */ /* 0x000fe20007ffe0ff */
[----:B------:R-:W-:Y:S01]  /*0f10*/  IMAD.X R19, RZ, RZ, R5, P2 ;  /* 0x000000ffff137224 */ /* 0x000fe200010e0605 */
[----:B------:R-:W-:-:S02]  /*0f20*/  IADD3.X R17, PT, PT, RZ, R5, RZ, P1, !PT ;  /* 0x00000005ff117210 */ /* 0x000fc40000ffe4ff */
[----:B------:R-:W-:Y:S01]  /*0f30*/  IADD3.X R23, PT, PT, RZ, R5, RZ, P0, !PT ;  /* 0x00000005ff177210 */ /* 0x000fe200007fe4ff */
[----:B------:R-:W-:Y:S01]  /*0f40*/  VIADD R25, R4, 0xfffffffd ;  /* 0xfffffffd04197836 */ /* 0x000fe20000000000 */
[----:B------:R-:W-:-:S05]  /*0f50*/  IADD3 R26, P0, PT, R26, R3, RZ ;  /* 0x000000031a1a7210 */ /* 0x000fca0007f1e0ff */
[----:B------:R-:W-:Y:S01]  /*0f60*/  IMAD.X R27, RZ, RZ, R5, P0 ;  /* 0x000000ffff1b7224 */ /* 0x000fe200000e0605 */
[----:B------:R-:W-:Y:S01]  /*0f70*/  IADD3 R2, PT, PT, R2, 0x8, RZ ;  /* 0x0000000802027810 */ /* 0x000fe20007ffe0ff */
[C---:B-----5:R-:W-:Y:S01]  /*0f80*/  VIADD R24, R4.reuse, 0xfffffffe ;  /* 0xfffffffe04187836 */ /* 0x060fe20000000000 */
[----:B------:R-:W-:-:S04]  /*0f90*/  IADD3 R28, PT, PT, R4, -0x4, RZ ;  /* 0xfffffffc041c7810 */ /* 0x000fc80007ffe0ff */
[-C--:B------:R-:W-:Y:S02]  /*0fa0*/  IADD3 R24, P1, PT, R24, R3.reuse, RZ ;  /* 0x0000000318187210 */ /* 0x080fe40007f3e0ff */
[----:B------:R-:W-:Y:S01]  /*0fb0*/  IADD3 R4, PT, PT, R4, -0x8, RZ ;  /* 0xfffffff804047810 */ /* 0x000fe20007ffe0ff */
[----:B--2---:R-:W-:Y:S04]  /*0fc0*/  STG.E.U8 desc[UR4][R14.64], R9 ;  /* 0x000000090e007986 */ /* 0x004fe8000c101104 */
[----:B---3--:R0:W-:Y:S04]  /*0fd0*/  STG.E.U8 desc[UR4][R16.64], R12 ;  /* 0x0000000c10007986 */ /* 0x0081e8000c101104 */
[----:B----4-:R1:W-:Y:S01]  /*0fe0*/  STG.E.U8 desc[UR4][R18.64], R11 ;  /* 0x0000000b12007986 */ /* 0x0103e2000c101104 */
[----:B0-----:R-:W-:Y:S01]  /*0ff0*/  IADD3 R16, P0, PT, R25, R3, RZ ;  /* 0x0000000319107210 */ /* 0x001fe20007f1e0ff */
[----:B-1----:R-:W-:-:S04]  /*1000*/  IMAD.WIDE.U32 R18, R7, -0x3ae70515, RZ ;  /* 0xc518faeb07127825 */ /* 0x002fc800078e00ff */
[----:B------:R-:W-:Y:S02]  /*1010*/  IMAD.X R17, RZ, RZ, R5, P0 ;  /* 0x000000ffff117224 */ /* 0x000fe400000e0605 */
[C---:B------:R-:W-:Y:S01]  /*1020*/  IMAD.WIDE.U32 R18, P0, R10.reuse, 0x31e32483, R18 ;  /* 0x31e324830a127825 */ /* 0x040fe20007800012 */
[----:B------:R0:W-:Y:S03]  /*1030*/  STG.E.U8 desc[UR4][R22.64], R29 ;  /* 0x0000001d16007986 */ /* 0x0001e6000c101104 */
[----:B------:R-:W-:Y:S01]  /*1040*/  IMAD.WIDE.U32 R10, R10, -0x3ae70515, RZ ;  /* 0xc518faeb0a0a7825 */ /* 0x000fe200078e00ff */
[----:B------:R-:W-:Y:S02]  /*1050*/  IADD3 R14, P2, PT, R28, R3, RZ ;  /* 0x000000031c0e7210 */ /* 0x000fe40007f5e0ff */
[----:B------:R-:W-:Y:S01]  /*1060*/  IADD3.X R25, PT, PT, RZ, R5, RZ, P1, !PT ;  /* 0x00000005ff197210 */ /* 0x000fe20000ffe4ff */
[----:B0-----:R-:W-:Y:S01]  /*1070*/  IMAD.X R23, RZ, RZ, RZ, P0 ;  /* 0x000000ffff177224 */ /* 0x001fe200000e06ff */
[----:B------:R-:W-:Y:S01]  /*1080*/  ISETP.NE.AND P0, PT, R2, RZ, PT ;  /* 0x000000ff0200720c */ /* 0x000fe20003f05270 */
[----:B------:R-:W-:Y:S01]  /*1090*/  IMAD.MOV.U32 R22, RZ, RZ, R19 ;  /* 0x000000ffff167224 */ /* 0x000fe200078e0013 */
[----:B------:R-:W-:-:S02]  /*10a0*/  IADD3 RZ, P1, PT, R11, R18, RZ ;  /* 0x000000120bff7210 */ /* 0x000fc40007f3e0ff */
[----:B------:R-:W-:Y:S01]  /*10b0*/  IADD3.X R15, PT, PT, RZ, R5, RZ, P2, !PT ;  /* 0x00000005ff0f7210 */ /* 0x000fe200017fe4ff */
[----:B------:R0:W-:Y:S02]  /*10c0*/  STG.E.U8 desc[UR4][R26.64], R21 ;  /* 0x000000151a007986 */ /* 0x0001e4000c101104 */
[----:B------:R-:W-:Y:S02]  /*10d0*/  IMAD.HI.U32.X R10, R7, 0x31e32483, R22, P1 ;  /* 0x31e32483070a7827 */ /* 0x000fe400008e0416 */
[----:B------:R0:W-:Y:S04]  /*10e0*/  STG.E.U8 desc[UR4][R24.64], R20 ;  /* 0x0000001418007986 */ /* 0x0001e8000c101104 */
[----:B------:R0:W-:Y:S01]  /*10f0*/  STG.E.U8 desc[UR4][R16.64], R13 ;  /* 0x0000000d10007986 */ /* 0x0001e2000c101104 */
[----:B------:R-:W-:-:S03]  /*1100*/  IMAD.MOV.U32 R7, RZ, RZ, RZ ;  /* 0x000000ffff077224 */ /* 0x000fc600078e00ff */
[----:B------:R0:W-:Y:S01]  /*1110*/  STG.E.U8 desc[UR4][R14.64], R8 ;  /* 0x000000080e007986 */ /* 0x0001e2000c101104 */
[----:B------:R-:W-:Y:S01]  /*1120*/  SHF.R.U32.HI R10, RZ, 0x7, R10 ;  /* 0x00000007ff0a7819 */ /* 0x000fe2000001160a */
[----:B------:R-:W-:Y:S06]  /*1130*/  @P0 BRA `(.L_x_2) ;  /* 0xfffffff400680947 */ /* 0x000fec000383ffff */
[----:B------:R-:W-:-:S07]  /*1140*/  IADD3 R4, PT, PT, R4, 0x4, RZ ;  /* 0x0000000404047810 */ /* 0x000fce0007ffe0ff */
.L_x_1:
[----:B------:R-:W-:-:S13]  /*1150*/  ISETP.NE.AND P0, PT, R6, RZ, PT ;  /* 0x000000ff0600720c */ /* 0x000fda0003f05270 */
[----:B------:R-:W-:Y:S05]  /*1160*/  @!P0 BRA `(.L_x_0) ;  /* 0x0000000800448947 */ /* 0x000fea0003800000 */
[----:B------:R-:W-:Y:S02]  /*1170*/  ISETP.GE.U32.AND P1, PT, R6, 0x4, PT ;  /* 0x000000040600780c */ /* 0x000fe40003f26070 */
[----:B------:R-:W-:-:S04]  /*1180*/  LOP3.LUT R2, R0, 0x3, RZ, 0xc0, !PT ;  /* 0x0000000300027812 */ /* 0x000fc800078ec0ff */
[----:B------:R-:W-:-:S07]  /*1190*/  ISETP.NE.AND P0, PT, R2, RZ, PT ;  /* 0x000000ff0200720c */ /* 0x000fce0003f05270 */
[----:B------:R-:W-:Y:S06]  /*11a0*/  @!P1 BRA `(.L_x_3) ;  /* 0x0000000400449947 */ /* 0x000fec0003800000 */
[--C-:B------:R-:W-:Y:S01]  /*11b0*/  SHF.R.U32.HI R11, RZ, 0x4, R7.reuse ;  /* 0x00000004ff0b7819 */ /* 0x100fe20000011607 */
[----:B0-----:R-:W-:Y:S01]  /*11c0*/  IMAD.WIDE.U32 R24, R7, -0x71c71c71, RZ ;  /* 0x8e38e38f07187825 */ /* 0x001fe200078e00ff */
[----:B------:R-:W-:-:S03]  /*11d0*/  SHF.R.U64 R21, R10, 0x4, R7 ;  /* 0x000000040a157819 */ /* 0x000fc60000001207 */
[----:B------:R-:W-:-:S04]  /*11e0*/  IMAD.WIDE.U32 R16, R11, 0x6b74f033, RZ ;  /* 0x6b74f0330b107825 */ /* 0x000fc800078e00ff */
[----:B------:R-:W-:-:S04]  /*11f0*/  IMAD.WIDE.U32 R14, R7, -0x7b9c44d, RZ ;  /* 0xf8463bb3070e7825 */ /* 0x000fc800078e00ff */
[----:B------:R-:W-:-:S04]  /*1200*/  IMAD.WIDE.U32 R8, R10, -0x71c71c71, RZ ;  /* 0x8e38e38f0a087825 */ /* 0x000fc800078e00ff */
[----:B------:R-:W-:-:S04]  /*1210*/  IMAD.WIDE.U32 R24, P2, R10, -0x1c71c71d, R24 ;  /* 0xe38e38e30a187825 */ /* 0x000fc80007840018 */
[----:B------:R-:W-:Y:S01]  /*1220*/  IMAD.WIDE.U32 R16, P3, R21, 0xca4587e, R16 ;  /* 0x0ca4587e15107825 */ /* 0x000fe20007860010 */
[----:B------:R-:W-:Y:S02]  /*1230*/  IADD3 RZ, P1, PT, R9, R24, RZ ;  /* 0x0000001809ff7210 */ /* 0x000fe40007f3e0ff */
[----:B------:R-:W-:Y:S01]  /*1240*/  MOV R22, R25 ;  /* 0x0000001900167202 */ /* 0x000fe20000000f00 */
[----:B------:R-:W-:-:S04]  /*1250*/  IMAD.WIDE.U32 R14, P4, R10, -0x4c33f8fb, R14 ;  /* 0xb3cc07050a0e7825 */ /* 0x000fc8000788000e */
[----:B------:R-:W-:Y:S01]  /*1260*/  IMAD.WIDE.U32 R18, R10, -0x7b9c44d, RZ ;  /* 0xf8463bb30a127825 */ /* 0x000fe200078e00ff */
[----:B------:R-:W-:Y:S02]  /*1270*/  IADD3.X R13, PT, PT, RZ, RZ, RZ, P4, !PT ;  /* 0x000000ffff0d7210 */ /* 0x000fe400027fe4ff */
[----:B------:R-:W-:Y:S01]  /*1280*/  MOV R12, R15 ;  /* 0x0000000f000c7202 */ /* 0x000fe20000000f00 */
[----:B------:R-:W-:-:S04]  /*1290*/  IMAD.WIDE.U32 R20, R21, 0x6b74f033, RZ ;  /* 0x6b74f03315147825 */ /* 0x000fc800078e00ff */
[----:B------:R-:W-:Y:S01]  /*12a0*/  IMAD.X R23, RZ, RZ, RZ, P2 ;  /* 0x000000ffff177224 */ /* 0x000fe200010e06ff */
[----:B------:R-:W-:Y:S01]  /*12b0*/  IADD3 RZ, P2, PT, R21, R16, RZ ;  /* 0x0000001015ff7210 */ /* 0x000fe20007f5e0ff */
[----:B------:R-:W-:Y:S01]  /*12c0*/  IMAD.X R9, RZ, RZ, RZ, P3 ;  /* 0x000000ffff097224 */ /* 0x000fe200018e06ff */
[----:B------:R-:W-:Y:S01]  /*12d0*/  IADD3 RZ, P3, PT, R19, R14, RZ ;  /* 0x0000000e13ff7210 */ /* 0x000fe20007f7e0ff */
[----:B------:R-:W-:Y:S02]  /*12e0*/  IMAD.MOV.U32 R8, RZ, RZ, R17 ;  /* 0x000000ffff087224 */ /* 0x000fe400078e0011 */
[----:B------:R-:W-:-:S04]  /*12f0*/  IMAD.WIDE.U32.X R14, R7, -0x1c71c71d, R22, P1 ;  /* 0xe38e38e3070e7825 */ /* 0x000fc800008e0416 */
[----:B------:R-:W-:Y:S01]  /*1300*/  IMAD.WIDE.U32.X R12, R7, -0x4c33f8fb, R12, P3 ;  /* 0xb3cc0705070c7825 */ /* 0x000fe200018e040c */
[----:B------:R-:W-:-:S03]  /*1310*/  SHF.R.U32.HI R6, RZ, 0x5, R15 ;  /* 0x00000005ff067819 */ /* 0x000fc6000001160f */
[----:B------:R-:W-:Y:S01]  /*1320*/  IMAD.WIDE.U32.X R8, R11, 0xca4587e, R8, P2 ;  /* 0x0ca4587e0b087825 */ /* 0x000fe200010e0408 */
[----:B------:R-:W-:Y:S02]  /*1330*/  SHF.R.U32.HI R25, RZ, 0xf, R13 ;  /* 0x0000000fff197819 */ /* 0x000fe4000001160d */
[----:B------:R-:W-:Y:S01]  /*1340*/  SHF.R.U64 R11, R14, 0x5, R15 ;  /* 0x000000050e0b7819 */ /* 0x000fe2000000120f */
[----:B------:R-:W-:Y:S01]  /*1350*/  IMAD.WIDE.U32 R14, R6, 0x1c71c71d, RZ ;  /* 0x1c71c71d060e7825 */ /* 0x000fe200078e00ff */
[----:B------:R-:W-:Y:S02]  /*1360*/  SHF.R.U32.HI R27, RZ, 0x2, R9 ;  /* 0x00000002ff1b7819 */ /* 0x000fe40000011609 */
[----:B------:R-:W-:Y:S01]  /*1370*/  SHF.R.U64 R23, R12, 0xf, R13 ;  /* 0x0000000f0c177819 */ /* 0x000fe2000000120d */
[----:B------:R-:W-:Y:S01]  /*1380*/  IMAD.WIDE.U32 R16, R25, 0x1c71c71d, RZ ;  /* 0x1c71c71d19107825 */ /* 0x000fe200078e00ff */
[----:B------:R-:W-:-:S03]  /*1390*/  SHF.R.U64 R29, R8, 0x2, R9 ;  /* 0x00000002081d7819 */ /* 0x000fc60000001209 */
[----:B------:R-:W-:-:S04]  /*13a0*/  IMAD.WIDE.U32 R18, R27, 0x1c71c71d, RZ ;  /* 0x1c71c71d1b127825 */ /* 0x000fc800078e00ff */
[----:B------:R-:W-:-:S04]  /*13b0*/  IMAD.WIDE.U32 R8, R11, 0x1c71c71d, RZ ;  /* 0x1c71c71d0b087825 */ /* 0x000fc800078e00ff */
[----:B------:R-:W-:-:S04]  /*13c0*/  IMAD.WIDE.U32 R14, R11, 0x71c71c7, R14 ;  /* 0x071c71c70b0e7825 */ /* 0x000fc800078e000e */
[----:B------:R-:W-:Y:S01]  /*13d0*/  IMAD.WIDE.U32 R12, R23, 0x1c71c71d, RZ ;  /* 0x1c71c71d170c7825 */ /* 0x000fe200078e00ff */
[----:B------:R-:W-:-:S03]  /*13e0*/  IADD3 RZ, P1, PT, R9, R14, RZ ;  /* 0x0000000e09ff7210 */ /* 0x000fc60007f3e0ff */
[----:B------:R-:W-:-:S04]  /*13f0*/  IMAD.WIDE.U32 R16, R23, 0x71c71c7, R16 ;  /* 0x071c71c717107825 */ /* 0x000fc800078e0010 */
[----:B------:R-:W-:Y:S01]  /*1400*/  IMAD.WIDE.U32 R18, R29, 0x71c71c7, R18 ;  /* 0x071c71c71d127825 */ /* 0x000fe200078e0012 */
[----:B------:R-:W-:-:S03]  /*1410*/  IADD3 RZ, P3, PT, R13, R16, RZ ;  /* 0x000000100dff7210 */ /* 0x000fc60007f7e0ff */
[----:B------:R-:W-:-:S04]  /*1420*/  IMAD.WIDE.U32 R20, R29, 0x1c71c71d, RZ ;  /* 0x1c71c71d1d147825 */ /* 0x000fc800078e00ff */
[----:B------:R-:W-:Y:S01]  /*1430*/  IMAD R8, R11, -0x24, R10 ;  /* 0xffffffdc0b087824 */ /* 0x000fe200078e020a */
[----:B------:R-:W-:Y:S01]  /*1440*/  IADD3 RZ, P2, PT, R21, R18, RZ ;  /* 0x0000001215ff7210 */ /* 0x000fe20007f5e0ff */
[----:B------:R-:W-:Y:S02]  /*1450*/  IMAD.X R6, R6, 0x71c71c7, R15, P1 ;  /* 0x071c71c706067824 */ /* 0x000fe400008e060f */
[----:B------:R-:W-:Y:S01]  /*1460*/  IMAD.X R12, R25, 0x71c71c7, R17, P3 ;  /* 0x071c71c7190c7824 */ /* 0x000fe200018e0611 */
[----:B------:R-:W-:Y:S01]  /*1470*/  IADD3 R9, PT, PT, R1, R8, RZ ;  /* 0x0000000801097210 */ /* 0x000fe20007ffe0ff */
[----:B------:R-:W-:Y:S02]  /*1480*/  IMAD.X R18, R27, 0x71c71c7, R19, P2 ;  /* 0x071c71c71b127824 */ /* 0x000fe400010e0613 */
[----:B------:R-:W-:Y:S02]  /*1490*/  IMAD R6, R6, -0x24, R11 ;  /* 0xffffffdc06067824 */ /* 0x000fe400078e020b */
[----:B------:R-:W-:-:S02]  /*14a0*/  IMAD R8, R18, -0x24, R29 ;  /* 0xffffffdc12087824 */ /* 0x000fc400078e021d */
[----:B------:R-:W-:Y:S01]  /*14b0*/  IMAD R12, R12, -0x24, R23 ;  /* 0xffffffdc0c0c7824 */ /* 0x000fe200078e0217 */
[C---:B------:R-:W-:Y:S01]  /*14c0*/  IADD3 R6, PT, PT, R1.reuse, R6, RZ ;  /* 0x0000000601067210 */ /* 0x040fe20007ffe0ff */
[C---:B------:R-:W-:Y:S01]  /*14d0*/  IMAD.IADD R27, R1.reuse, 0x1, R8 ;  /* 0x00000001011b7824 */ /* 0x040fe200078e0208 */
[----:B------:R0:W2:Y:S02]  /*14e0*/  LDL.U8 R23, [R9] ;  /* 0x0000000009177983 */ /* 0x0000a40000100000 */
[----:B------:R-:W-:Y:S02]  /*14f0*/  IADD3 R29, PT, PT, R1, R12, RZ ;  /* 0x0000000c011d7210 */ /* 0x000fe40007ffe0ff */
[----:B------:R-:W3:Y:S04]  /*1500*/  LDL.U8 R25, [R6] ;  /* 0x0000000006197983 */ /* 0x000ee80000100000 */
[----:B------:R-:W4:Y:S04]  /*1510*/  LDL.U8 R27, [R27] ;  /* 0x000000001b1b7983 */ /* 0x000f280000100000 */
[----:B------:R-:W5:Y:S01]  /*1520*/  LDL.U8 R29, [R29] ;  /* 0x000000001d1d7983 */ /* 0x000f620000100000 */
[C---:B------:R-:W-:Y:S01]  /*1530*/  VIADD R8, R4.reuse, 0xfffffffe ;  /* 0xfffffffe04087836 */ /* 0x040fe20000000000 */
[C---:B------:R-:W-:Y:S01]  /*1540*/  IADD3 R12, PT, PT, R4.reuse, -0x1, RZ ;  /* 0xffffffff040c7810 */ /* 0x040fe20007ffe0ff */
[----:B------:R-:W-:Y:S01]  /*1550*/  IMAD.WIDE.U32 R18, R7, 0x547994db, RZ ;  /* 0x547994db07127825 */ /* 0x000fe200078e00ff */
[----:B------:R-:W-:-:S02]  /*1560*/  IADD3 R14, PT, PT, R4, -0x3, RZ ;  /* 0xfffffffd040e7810 */ /* 0x000fc40007ffe0ff */
[-C--:B------:R-:W-:Y:S01]  /*1570*/  IADD3 R12, P1, PT, R12, R3.reuse, RZ ;  /* 0x000000030c0c7210 */ /* 0x080fe20007f3e0ff */
[----:B------:R-:W-:Y:S01]  /*1580*/  VIADD R4, R4, 0xfffffffc ;  /* 0xfffffffc04047836 */ /* 0x000fe20000000000 */
[----:B------:R-:W-:Y:S02]  /*1590*/  IADD3 R8, P2, PT, R8, R3, RZ ;  /* 0x0000000308087210 */ /* 0x000fe40007f5e0ff */
[-C--:B------:R-:W-:Y:S02]  /*15a0*/  IADD3.X R13, PT, PT, RZ, R5.reuse, RZ, P1, !PT ;  /* 0x00000005ff0d7210 */ /* 0x080fe40000ffe4ff */
[----:B0-----:R-:W-:Y:S02]  /*15b0*/  IADD3.X R9, PT, PT, RZ, R5, RZ, P2, !PT ;  /* 0x00000005ff097210 */ /* 0x001fe400017fe4ff */
[-C--:B------:R-:W-:Y:S02]  /*15c0*/  IADD3 R14, P1, PT, R14, R3.reuse, RZ ;  /* 0x000000030e0e7210 */ /* 0x080fe40007f3e0ff */
[----:B------:R-:W-:-:S02]  /*15d0*/  IADD3 R16, P2, PT, R4, R3, RZ ;  /* 0x0000000304107210 */ /* 0x000fc40007f5e0ff */
[----:B------:R-:W-:Y:S01]  /*15e0*/  IADD3.X R15, PT, PT, RZ, R5, RZ, P1, !PT ;  /* 0x00000005ff0f7210 */ /* 0x000fe20000ffe4ff */
[----:B------:R-:W-:-:S04]  /*15f0*/  IMAD.WIDE.U32 R18, P1, R10, 0x13fa39ab, R18 ;  /* 0x13fa39ab0a127825 */ /* 0x000fc80007820012 */
[----:B------:R-:W-:Y:S01]  /*1600*/  IMAD.X R17, RZ, RZ, R5, P2 ;  /* 0x000000ffff117224 */ /* 0x000fe200010e0605 */
[----:B------:R-:W-:Y:S01]  /*1610*/  IADD3.X R21, PT, PT, RZ, RZ, RZ, P1, !PT ;  /* 0x000000ffff157210 */ /* 0x000fe20000ffe4ff */
[----:B------:R-:W-:Y:S01]  /*1620*/  IMAD.WIDE.U32 R10, R10, 0x547994db, RZ ;  /* 0x547994db0a0a7825 */ /* 0x000fe200078e00ff */
[----:B------:R-:W-:-:S04]  /*1630*/  MOV R20, R19 ;  /* 0x0000001300147202 */ /* 0x000fc80000000f00 */
[----:B------:R-:W-:-:S05]  /*1640*/  IADD3 RZ, P1, PT, R11, R18, RZ ;  /* 0x000000120bff7210 */ /* 0x000fca0007f3e0ff */
[----:B------:R-:W-:-:S05]  /*1650*/  IMAD.WIDE.U32.X R10, R7, 0x13fa39ab, R20, P1 ;  /* 0x13fa39ab070a7825 */ /* 0x000fca00008e0414 */
[--C-:B------:R-:W-:Y:S02]  /*1660*/  SHF.R.U32.HI R7, RZ, 0x11, R11.reuse ;  /* 0x00000011ff077819 */ /* 0x100fe4000001160b */
[----:B------:R-:W-:Y:S01]  /*1670*/  SHF.R.U64 R10, R10, 0x11, R11 ;  /* 0x000000110a0a7819 */ /* 0x000fe2000000120b */
[----:B--2---:R1:W-:Y:S04]  /*1680*/  STG.E.U8 desc[UR4][R12.64], R23 ;  /* 0x000000170c007986 */ /* 0x0043e8000c101104 */
[----:B---3--:R1:W-:Y:S04]  /*1690*/  STG.E.U8 desc[UR4][R8.64], R25 ;  /* 0x0000001908007986 */ /* 0x0083e8000c101104 */
[----:B----4-:R1:W-:Y:S04]  /*16a0*/  STG.E.U8 desc[UR4][R14.64], R27 ;  /* 0x0000001b0e007986 */ /* 0x0103e8000c101104 */
[----:B-----5:R1:W-:Y:S02]  /*16b0*/  STG.E.U8 desc[UR4][R16.64], R29 ;  /* 0x0000001d10007986 */ /* 0x0203e4000c101104 */
.L_x_3:
[----:B------:R-:W-:Y:S05]  /*16c0*/  @!P0 BRA `(.L_x_0) ;  /* 0x0000000000ec8947 */ /* 0x000fea0003800000 */
[----:B------:R-:W-:Y:S02]  /*16d0*/  ISETP.NE.AND P1, PT, R2, 0x1, PT ;  /* 0x000000010200780c */ /* 0x000fe40003f25270 */
[----:B------:R-:W-:-:S04]  /*16e0*/  LOP3.LUT R6, R0, 0x1, RZ, 0xc0, !PT ;  /* 0x0000000100067812 */ /* 0x000fc800078ec0ff */
[----:B------:R-:W-:-:S07]  /*16f0*/  ISETP.NE.U32.AND P0, PT, R6, 0x1, PT ;  /* 0x000000010600780c */ /* 0x000fce0003f05070 */
[----:B------:R-:W-:Y:S06]  /*1700*/  @!P1 BRA `(.L_x_4) ;  /* 0x00000000009c9947 */ /* 0x000fec0003800000 */
[----:B01----:R-:W-:-:S04]  /*1710*/  IMAD.WIDE.U32 R8, R7, -0x71c71c71, RZ ;  /* 0x8e38e38f07087825 */ /* 0x003fc800078e00ff */
[----:B------:R-:W-:-:S04]  /*1720*/  IMAD.WIDE.U32 R12, P1, R10, -0x1c71c71d, R8 ;  /* 0xe38e38e30a0c7825 */ /* 0x000fc80007820008 */
[----:B------:R-:W-:Y:S01]  /*1730*/  IMAD.WIDE.U32 R8, R10, -0x71c71c71, RZ ;  /* 0x8e38e38f0a087825 */ /* 0x000fe200078e00ff */
[----:B------:R-:W-:-:S03]  /*1740*/  MOV R14, R13 ;  /* 0x0000000d000e7202 */ /* 0x000fc60000000f00 */
[----:B------:R-:W-:Y:S01]  /*1750*/  IMAD.X R15, RZ, RZ, RZ, P1 ;  /* 0x000000ffff0f7224 */ /* 0x000fe200008e06ff */
[----:B------:R-:W-:-:S05]  /*1760*/  IADD3 RZ, P1, PT, R9, R12, RZ ;  /* 0x0000000c09ff7210 */ /* 0x000fca0007f3e0ff */
[----:B------:R-:W-:-:S05]  /*1770*/  IMAD.WIDE.U32.X R14, R7, -0x1c71c71d, R14, P1 ;  /* 0xe38e38e3070e7825 */ /* 0x000fca00008e040e */
[--C-:B------:R-:W-:Y:S02]  /*1780*/  SHF.R.U32.HI R11, RZ, 0x5, R15.reuse ;  /* 0x00000005ff0b7819 */ /* 0x100fe4000001160f */
[----:B------:R-:W-:-:S03]  /*1790*/  SHF.R.U64 R15, R14, 0x5, R15 ;  /* 0x000000050e0f7819 */ /* 0x000fc6000000120f */
[----:B------:R-:W-:-:S04]  /*17a0*/  IMAD.WIDE.U32 R12, R11, 0x1c71c71d, RZ ;  /* 0x1c71c71d0b0c7825 */ /* 0x000fc800078e00ff */
[----:B------:R-:W-:-:S04]  /*17b0*/  IMAD.WIDE.U32 R8, R15, 0x1c71c71d, RZ ;  /* 0x1c71c71d0f087825 */ /* 0x000fc800078e00ff */
[----:B------:R-:W-:-:S04]  /*17c0*/  IMAD.WIDE.U32 R12, R15, 0x71c71c7, R12 ;  /* 0x071c71c70f0c7825 */ /* 0x000fc800078e000c */
[----:B------:R-:W-:Y:S01]  /*17d0*/  IMAD R2, R15, -0x24, R10 ;  /* 0xffffffdc0f027824 */ /* 0x000fe200078e020a */
[----:B------:R-:W-:-:S04]  /*17e0*/  IADD3 RZ, P1, PT, R9, R12, RZ ;  /* 0x0000000c09ff7210 */ /* 0x000fc80007f3e0ff */
[----:B------:R-:W-:Y:S01]  /*17f0*/  IADD3 R2, PT, PT, R1, R2, RZ ;  /* 0x0000000201027210 */ /* 0x000fe20007ffe0ff */
[----:B------:R-:W-:-:S04]  /*1800*/  IMAD.X R6, R11, 0x71c71c7, R13, P1 ;  /* 0x071c71c70b067824 */ /* 0x000fc800008e060d */
[----:B------:R-:W-:Y:S01]  /*1810*/  IMAD R6, R6, -0x24, R15 ;  /* 0xffffffdc06067824 */ /* 0x000fe200078e020f */
[----:B------:R-:W2:Y:S03]  /*1820*/  LDL.U8 R17, [R2] ;  /* 0x0000000002117983 */ /* 0x000ea60000100000 */
[----:B------:R-:W-:-:S05]  /*1830*/  IMAD.IADD R6, R1, 0x1, R6 ;  /* 0x0000000101067824 */ /* 0x000fca00078e0206 */
[----:B------:R0:W3:Y:S01]  /*1840*/  LDL.U8 R19, [R6] ;  /* 0x0000000006137983 */ /* 0x0000e20000100000 */
[C---:B------:R-:W-:Y:S02]  /*1850*/  IADD3 R8, PT, PT, R4.reuse, -0x1, RZ ;  /* 0xffffffff04087810 */ /* 0x040fe40007ffe0ff */
[----:B------:R-:W-:Y:S02]  /*1860*/  IADD3 R4, PT, PT, R4, -0x2, RZ ;  /* 0xfffffffe04047810 */ /* 0x000fe40007ffe0ff */
[-C--:B------:R-:W-:Y:S02]  /*1870*/  IADD3 R8, P1, PT, R8, R3.reuse, RZ ;  /* 0x0000000308087210 */ /* 0x080fe40007f3e0ff */
[----:B------:R-:W-:Y:S02]  /*1880*/  IADD3 R12, P2, PT, R4, R3, RZ ;  /* 0x00000003040c7210 */ /* 0x000fe40007f5e0ff */
[----:B------:R-:W-:Y:S01]  /*1890*/  SHF.R.U32.HI R21, RZ, 0x4, R7 ;  /* 0x00000004ff157819 */ /* 0x000fe20000011607 */
[----:B------:R-:W-:Y:S01]  /*18a0*/  IMAD.X R9, RZ, RZ, R5, P1 ;  /* 0x000000ffff097224 */ /* 0x000fe200008e0605 */
[----:B------:R-:W-:-:S02]  /*18b0*/  IADD3.X R13, PT, PT, RZ, R5, RZ, P2, !PT ;  /* 0x00000005ff0d7210 */ /* 0x000fc400017fe4ff */
[----:B------:R-:W-:Y:S01]  /*18c0*/  SHF.R.U64 R7, R10, 0x4, R7 ;  /* 0x000000040a077819 */ /* 0x000fe20000001207 */
[----:B------:R-:W-:-:S04]  /*18d0*/  IMAD.WIDE.U32 R14, R21, 0x6b74f033, RZ ;  /* 0x6b74f033150e7825 */ /* 0x000fc800078e00ff */
[----:B------:R-:W-:-:S04]  /*18e0*/  IMAD.WIDE.U32 R14, P1, R7, 0xca4587e, R14 ;  /* 0x0ca4587e070e7825 */ /* 0x000fc8000782000e */
[----:B0-----:R-:W-:Y:S01]  /*18f0*/  IMAD.WIDE.U32 R6, R7, 0x6b74f033, RZ ;  /* 0x6b74f03307067825 */ /* 0x001fe200078e00ff */
[----:B------:R-:W-:-:S03]  /*1900*/  IADD3.X R11, PT, PT, RZ, RZ, RZ, P1, !PT ;  /* 0x000000ffff0b7210 */ /* 0x000fc60000ffe4ff */
[----:B------:R-:W-:Y:S01]  /*1910*/  IMAD.MOV.U32 R10, RZ, RZ, R15 ;  /* 0x000000ffff0a7224 */ /* 0x000fe200078e000f */
[----:B------:R-:W-:-:S05]  /*1920*/  IADD3 RZ, P1, PT, R7, R14, RZ ;  /* 0x0000000e07ff7210 */ /* 0x000fca0007f3e0ff */
[----:B------:R-:W-:-:S05]  /*1930*/  IMAD.WIDE.U32.X R10, R21, 0xca4587e, R10, P1 ;  /* 0x0ca4587e150a7825 */ /* 0x000fca00008e040a */
[--C-:B------:R-:W-:Y:S02]  /*1940*/  SHF.R.U32.HI R7, RZ, 0x2, R11.reuse ;  /* 0x00000002ff077819 */ /* 0x100fe4000001160b */
[----:B------:R-:W-:Y:S01]  /*1950*/  SHF.R.U64 R10, R10, 0x2, R11 ;  /* 0x000000020a0a7819 */ /* 0x000fe2000000120b */
[----:B--2---:R2:W-:Y:S04]  /*1960*/  STG.E.U8 desc[UR4][R8.64], R17 ;  /* 0x0000001108007986 */ /* 0x0045e8000c101104 */
[----:B---3--:R2:W-:Y:S02]  /*1970*/  STG.E.U8 desc[UR4][R12.64], R19 ;  /* 0x000000130c007986 */ /* 0x0085e4000c101104 */
.L_x_4:
[----:B------:R-:W-:Y:S05]  /*1980*/  @P0 BRA `(.L_x_0) ;  /* 0x00000000003c0947 */ /* 0x000fea0003800000 */
[----:B012---:R-:W-:-:S04]  /*1990*/  IMAD.WIDE.U32 R8, R7, -0x71c71c71, RZ ;  /* 0x8e38e38f07087825 */ /* 0x007fc800078e00ff */
[----:B------:R-:W-:-:S04]  /*19a0*/  IMAD.WIDE.U32 R12, P0, R10, -0x1c71c71d, R8 ;  /* 0xe38e38e30a0c7825 */ /* 0x000fc80007800008 */
[----:B------:R-:W-:Y:S01]  /*19b0*/  IMAD.WIDE.U32 R8, R10, -0x71c71c71, RZ ;  /* 0x8e38e38f0a087825 */ /* 0x000fe200078e00ff */
[----:B------:R-:W-:Y:S02]  /*19c0*/  IADD3.X R15, PT, PT, RZ, RZ, RZ, P0, !PT ;  /* 0x000000ffff0f7210 */ /* 0x000fe400007fe4ff */
[----:B------:R-:W-:Y:S02]  /*19d0*/  MOV R14, R13 ;  /* 0x0000000d000e7202 */ /* 0x000fe40000000f00 */
[----:B------:R-:W-:-:S05]  /*19e0*/  IADD3 RZ, P0, PT, R9, R12, RZ ;  /* 0x0000000c09ff7210 */ /* 0x000fca0007f1e0ff */
[----:B------:R-:W-:-:S05]  /*19f0*/  IMAD.WIDE.U32.X R6, R7, -0x1c71c71d, R14, P0 ;  /* 0xe38e38e307067825 */ /* 0x000fca00000e040e */
[----:B------:R-:W-:-:S05]  /*1a00*/  SHF.R.U64 R7, R6, 0x5, R7 ;  /* 0x0000000506077819 */ /* 0x000fca0000001207 */
[----:B------:R-:W-:-:S04]  /*1a10*/  IMAD R10, R7, -0x24, R10 ;  /* 0xffffffdc070a7824 */ /* 0x000fc800078e020a */
[----:B------:R-:W-:-:S06]  /*1a20*/  IMAD.IADD R9, R1, 0x1, R10 ;  /* 0x0000000101097824 */ /* 0x000fcc00078e020a */
[----:B------:R-:W2:Y:S01]  /*1a30*/  LDL.U8 R9, [R9] ;  /* 0x0000000009097983 */ /* 0x000ea20000100000 */
[----:B------:R-:W-:-:S04]  /*1a40*/  IADD3 R4, PT, PT, R4, -0x1, RZ ;  /* 0xffffffff04047810 */ /* 0x000fc80007ffe0ff */
[----:B------:R-:W-:-:S04]  /*1a50*/  IADD3 R6, P0, PT, R4, R3, RZ ;  /* 0x0000000304067210 */ /* 0x000fc80007f1e0ff */
[----:B------:R-:W-:-:S05]  /*1a60*/  IADD3.X R7, PT, PT, RZ, R5, RZ, P0, !PT ;  /* 0x00000005ff077210 */ /* 0x000fca00007fe4ff */
[----:B--2---:R4:W-:Y:S04]  /*1a70*/  STG.E.U8 desc[UR4][R6.64], R9 ;  /* 0x0000000906007986 */ /* 0x0049e8000c101104 */
.L_x_0:
[----:B------:R-:W-:-:S04]  /*1a80*/  IADD3 R2, P0, PT, R3, R0, RZ ;  /* 0x0000000003027210 */ /* 0x000fc80007f1e0ff */
[----:B------:R-:W-:-:S05]  /*1a90*/  LEA.HI.X.SX32 R3, R0, R5, 0x1, P0 ;  /* 0x0000000500037211 */ /* 0x000fca00000f0eff */
[----:B------:R-:W-:Y:S01]  /*1aa0*/  STG.E.U8 desc[UR4][R2.64], RZ ;  /* 0x000000ff02007986 */ /* 0x000fe2000c101104 */
[----:B------:R-:W-:Y:S05]  /*1ab0*/  EXIT ;  /* 0x000000000000794d */ /* 0x000fea0003800000 */
.L_x_5:
[----:B------:R-:W-:-:S00]  /*1ac0*/  BRA `(.L_x_5) ;  /* 0xfffffffc00fc7947 */ /* 0x000fc0000383ffff */
[----:B------:R-:W-:-:S00]  /*1ad0*/  NOP ;  /* 0x0000000000007918 */ /* 0x000fc00000000000 */
        /* <DEDUP_REMOVED lines=10> */
.L_x_6:


//--------------------- .nv.shared.reserved.0     --------------------------
	.section	.nv.shared.reserved.0,"aw",@nobits
	.weak		__nv_reservedSMEM_offset_0_alias
	.size		__nv_reservedSMEM_offset_0_alias, 0, 64
	.other		__nv_reservedSMEM_offset_0_alias,@"STO_CUDA_RESERVED_SHARED STV_DEFAULT"
__nv_reservedSMEM_offset_0_alias:
	.zero		0
	.zero		64


//--------------------- .nv.constant0._Z17passwordGenKernelPciy --------------------------
	.section	.nv.constant0._Z17passwordGenKernelPciy,"a",@progbits
	.sectionflags	@""
	.align	4
.nv.constant0._Z17passwordGenKernelPciy:
	.zero		920


//--------------------- SYMBOLS --------------------------

	.type		.nv.reservedSmem.offset0,@object
	.size		.nv.reservedSmem.offset0,0x4
